	.headerflags	@"EF_CUDA_TEXMODE_UNIFIED EF_CUDA_64BIT_ADDRESS EF_CUDA_SM89 EF_CUDA_VIRTUAL_SM(EF_CUDA_SM89)"
	.elftype	@"ET_EXEC"


//--------------------- .nv.info                  --------------------------
	.section	.nv.info,"",@"SHT_CUDA_INFO"
	.align	4


	//----- nvinfo : EIATTR_REGCOUNT
	.align		4
        /*0000*/ 	.byte	0x04, 0x2f
        /*0002*/ 	.short	(.L_2 - .L_1)
	.align		4
.L_1:
        /*0004*/ 	.word	index@(triton__0d1d2d3d4d5d6d78de)
        /*0008*/ 	.word	0x00000028


	//----- nvinfo : EIATTR_MAX_STACK_SIZE
	.align		4
.L_2:
        /*000c*/ 	.byte	0x04, 0x23
        /*000e*/ 	.short	(.L_4 - .L_3)
	.align		4
.L_3:
        /*0010*/ 	.word	index@(triton__0d1d2d3d4d5d6d78de)
        /*0014*/ 	.word	0x00000000


	//----- nvinfo : EIATTR_MIN_STACK_SIZE
	.align		4
.L_4:
        /*0018*/ 	.byte	0x04, 0x12
        /*001a*/ 	.short	(.L_6 - .L_5)
	.align		4
.L_5:
        /*001c*/ 	.word	index@(triton__0d1d2d3d4d5d6d78de)
        /*0020*/ 	.word	0x00000000


	//----- nvinfo : EIATTR_FRAME_SIZE
	.align		4
.L_6:
        /*0024*/ 	.byte	0x04, 0x11
        /*0026*/ 	.short	(.L_8 - .L_7)
	.align		4
.L_7:
        /*0028*/ 	.word	index@(triton__0d1d2d3d4d5d6d78de)
        /*002c*/ 	.word	0x00000000
.L_8:


//--------------------- .nv.info.triton__0d1d2d3d4d5d6d78de --------------------------
	.section	.nv.info.triton__0d1d2d3d4d5d6d78de,"",@"SHT_CUDA_INFO"
	.align	4


	//----- nvinfo : EIATTR_CUDA_API_VERSION
	.align		4
        /*0000*/ 	.byte	0x04, 0x37
        /*0002*/ 	.short	(.L_10 - .L_9)
.L_9:
        /*0004*/ 	.word	0x0000007b


	//----- nvinfo : EIATTR_PARAM_CBANK
	.align		4
.L_10:
        /*0008*/ 	.byte	0x04, 0x0a
        /*000a*/ 	.short	(.L_12 - .L_11)
	.align		4
.L_11:
        /*000c*/ 	.word	index@(.nv.constant0.triton__0d1d2d3d4d5d6d78de)
        /*0010*/ 	.short	0x0160
        /*0012*/ 	.short	0x0040


	//----- nvinfo : EIATTR_CBANK_PARAM_SIZE
	.align		4
.L_12:
        /*0014*/ 	.byte	0x03, 0x19
        /*0016*/ 	.short	0x0040


	//----- nvinfo : EIATTR_KPARAM_INFO
	.align		4
        /*0018*/ 	.byte	0x04, 0x17
        /*001a*/ 	.short	(.L_14 - .L_13)
.L_13:
        /*001c*/ 	.word	0x00000000
        /*0020*/ 	.short	0x0008
        /*0022*/ 	.short	0x003c
        /*0024*/ 	.byte	0x00, 0xf0, 0x11, 0x00


	//----- nvinfo : EIATTR_KPARAM_INFO
	.align		4
.L_14:
        /*0028*/ 	.byte	0x04, 0x17
        /*002a*/ 	.short	(.L_16 - .L_15)
.L_15:
        /*002c*/ 	.word	0x00000000
        /*0030*/ 	.short	0x0007
        /*0032*/ 	.short	0x0038
        /*0034*/ 	.byte	0x00, 0xf0, 0x11, 0x00


	//----- nvinfo : EIATTR_KPARAM_INFO
	.align		4
.L_16:
        /*0038*/ 	.byte	0x04, 0x17
        /*003a*/ 	.short	(.L_18 - .L_17)
.L_17:
        /*003c*/ 	.word	0x00000000
        /*0040*/ 	.short	0x0006
        /*0042*/ 	.short	0x0030
        /*0044*/ 	.byte	0x00, 0xf0, 0x21, 0x00


	//----- nvinfo : EIATTR_KPARAM_INFO
	.align		4
.L_18:
        /*0048*/ 	.byte	0x04, 0x17
        /*004a*/ 	.short	(.L_20 - .L_19)
.L_19:
        /*004c*/ 	.word	0x00000000
        /*0050*/ 	.short	0x0005
        /*0052*/ 	.short	0x0028
        /*0054*/ 	.byte	0x00, 0xf0, 0x21, 0x00


	//----- nvinfo : EIATTR_KPARAM_INFO
	.align		4
.L_20:
        /*0058*/ 	.byte	0x04, 0x17
        /*005a*/ 	.short	(.L_22 - .L_21)
.L_21:
        /*005c*/ 	.word	0x00000000
        /*0060*/ 	.short	0x0004
        /*0062*/ 	.short	0x0020
        /*0064*/ 	.byte	0x00, 0xf0, 0x21, 0x00


	//----- nvinfo : EIATTR_KPARAM_INFO
	.align		4
.L_22:
        /*0068*/ 	.byte	0x04, 0x17
        /*006a*/ 	.short	(.L_24 - .L_23)
.L_23:
        /*006c*/ 	.word	0x00000000
        /*0070*/ 	.short	0x0003
        /*0072*/ 	.short	0x0018
        /*0074*/ 	.byte	0x00, 0xf0, 0x21, 0x00


	//----- nvinfo : EIATTR_KPARAM_INFO
	.align		4
.L_24:
        /*0078*/ 	.byte	0x04, 0x17
        /*007a*/ 	.short	(.L_26 - .L_25)
.L_25:
        /*007c*/ 	.word	0x00000000
        /*0080*/ 	.short	0x0002
        /*0082*/ 	.short	0x0010
        /*0084*/ 	.byte	0x00, 0xf0, 0x21, 0x00


	//----- nvinfo : EIATTR_KPARAM_INFO
	.align		4
.L_26:
        /*0088*/ 	.byte	0x04, 0x17
        /*008a*/ 	.short	(.L_28 - .L_27)
.L_27:
        /*008c*/ 	.word	0x00000000
        /*0090*/ 	.short	0x0001
        /*0092*/ 	.short	0x0008
        /*0094*/ 	.byte	0x00, 0xf0, 0x21, 0x00


	//----- nvinfo : EIATTR_KPARAM_INFO
	.align		4
.L_28:
        /*0098*/ 	.byte	0x04, 0x17
        /*009a*/ 	.short	(.L_30 - .L_29)
.L_29:
        /*009c*/ 	.word	0x00000000
        /*00a0*/ 	.short	0x0000
        /*00a2*/ 	.short	0x0000
        /*00a4*/ 	.byte	0x00, 0xf0, 0x21, 0x00


	//----- nvinfo : EIATTR_MAXREG_COUNT
	.align		4
.L_30:
        /*00a8*/ 	.byte	0x03, 0x1b
        /*00aa*/ 	.short	0x00ff


	//----- nvinfo : EIATTR_COOP_GROUP_MASK_REGIDS
	.align		4
        /*00ac*/ 	.byte	0x04, 0x29
        /*00ae*/ 	.short	(.L_32 - .L_31)


	//   ....[0]....
.L_31:
        /*00b0*/ 	.word	0xffffffff


	//   ....[1]....
        /*00b4*/ 	.word	0xffffffff


	//   ....[2]....
        /*00b8*/ 	.word	0xffffffff


	//   ....[3]....
        /*00bc*/ 	.word	0xffffffff


	//   ....[4]....
        /*00c0*/ 	.word	0xffffffff


	//   ....[5]....
        /*00c4*/ 	.word	0xffffffff


	//   ....[6]....
        /*00c8*/ 	.word	0xffffffff


	//   ....[7]....
        /*00cc*/ 	.word	0xffffffff


	//   ....[8]....
        /*00d0*/ 	.word	0xffffffff


	//   ....[9]....
        /*00d4*/ 	.word	0xffffffff


	//   ....[10]....
        /*00d8*/ 	.word	0xffffffff


	//   ....[11]....
        /*00dc*/ 	.word	0xffffffff


	//   ....[12]....
        /*00e0*/ 	.word	0xffffffff


	//   ....[13]....
        /*00e4*/ 	.word	0xffffffff


	//   ....[14]....
        /*00e8*/ 	.word	0xffffffff


	//   ....[15]....
        /*00ec*/ 	.word	0xffffffff


	//   ....[16]....
        /*00f0*/ 	.word	0xffffffff


	//   ....[17]....
        /*00f4*/ 	.word	0xffffffff


	//   ....[18]....
        /*00f8*/ 	.word	0xffffffff


	//   ....[19]....
        /*00fc*/ 	.word	0xffffffff


	//   ....[20]....
        /*0100*/ 	.word	0xffffffff


	//   ....[21]....
        /*0104*/ 	.word	0xffffffff


	//   ....[22]....
        /*0108*/ 	.word	0xffffffff


	//   ....[23]....
        /*010c*/ 	.word	0xffffffff


	//----- nvinfo : EIATTR_COOP_GROUP_INSTR_OFFSETS
	.align		4
.L_32:
        /*0110*/ 	.byte	0x04, 0x28
        /*0112*/ 	.short	(.L_34 - .L_33)


	//   ....[0]....
.L_33:
        /*0114*/ 	.word	0x00000ae0


	//   ....[1]....
        /*0118*/ 	.word	0x00000d10


	//   ....[2]....
        /*011c*/ 	.word	0x00000d70


	//   ....[3]....
        /*0120*/ 	.word	0x00000dd0


	//   ....[4]....
        /*0124*/ 	.word	0x00000e20


	//   ....[5]....
        /*0128*/ 	.word	0x00000ed0


	//   ....[6]....
        /*012c*/ 	.word	0x00000f10


	//   ....[7]....
        /*0130*/ 	.word	0x00000f60


	//   ....[8]....
        /*0134*/ 	.word	0x00001040


	//   ....[9]....
        /*0138*/ 	.word	0x00001080


	//   ....[10]....
        /*013c*/ 	.word	0x000010b0


	//   ....[11]....
        /*0140*/ 	.word	0x000011a0


	//   ....[12]....
        /*0144*/ 	.word	0x00001200


	//   ....[13]....
        /*0148*/ 	.word	0x000012c0


	//   ....[14]....
        /*014c*/ 	.word	0x00001320


	//   ....[15]....
        /*0150*/ 	.word	0x00001450


	//   ....[16]....
        /*0154*/ 	.word	0x00001460


	//   ....[17]....
        /*0158*/ 	.word	0x000014a0


	//   ....[18]....
        /*015c*/ 	.word	0x000014e0


	//   ....[19]....
        /*0160*/ 	.word	0x000015b0


	//   ....[20]....
        /*0164*/ 	.word	0x00001630


	//   ....[21]....
        /*0168*/ 	.word	0x00001670


	//   ....[22]....
        /*016c*/ 	.word	0x00001740


	//   ....[23]....
        /*0170*/ 	.word	0x000017a0


	//----- nvinfo : EIATTR_EXIT_INSTR_OFFSETS
	.align		4
.L_34:
        /*0174*/ 	.byte	0x04, 0x1c
        /*0176*/ 	.short	(.L_36 - .L_35)


	//   ....[0]....
.L_35:
        /*0178*/ 	.word	0x00002120


	//   ....[1]....
        /*017c*/ 	.word	0x00002140


	//----- nvinfo : EIATTR_MAX_THREADS
	.align		4
.L_36:
        /*0180*/ 	.byte	0x04, 0x05
        /*0182*/ 	.short	(.L_38 - .L_37)
.L_37:
        /*0184*/ 	.word	0x00000100
        /*0188*/ 	.word	0x00000001
        /*018c*/ 	.word	0x00000001
.L_38:


//--------------------- .nv.rel.action            --------------------------
	.section	.nv.rel.action,"",@"SHT_CUDA_RELOCINFO"
	.align	8
	.sectionentsize	8
        /*0000*/ 	.byte	0x73, 0x00, 0x00, 0x00, 0x00, 0x00, 0x00, 0x00, 0x00, 0x00, 0x00, 0x11, 0x25, 0x00, 0x05, 0x36


//--------------------- .nv.constant0.triton__0d1d2d3d4d5d6d78de --------------------------
	.section	.nv.constant0.triton__0d1d2d3d4d5d6d78de,"a",@progbits
	.align	4
.nv.constant0.triton__0d1d2d3d4d5d6d78de:
	.zero		416


//--------------------- .text.triton__0d1d2d3d4d5d6d78de --------------------------
	.section	.text.triton__0d1d2d3d4d5d6d78de,"ax",@progbits
	.sectionflags	@"SHF_BARRIERS=1"
	.sectioninfo	@"SHI_REGISTERS=40"
	.align	128
        .global         triton__0d1d2d3d4d5d6d78de
        .type           triton__0d1d2d3d4d5d6d78de,@function
        .size           triton__0d1d2d3d4d5d6d78de,(.L_x_1 - triton__0d1d2d3d4d5d6d78de)
        .other          triton__0d1d2d3d4d5d6d78de,@"STO_CUDA_ENTRY STV_DEFAULT"
triton__0d1d2d3d4d5d6d78de:
.text.triton__0d1d2d3d4d5d6d78de:
[----:B------:R-:W-:-:S02]  /*0000*/  MOV R1, c[0x0][0x28] ;  /* 0x00000a0000017a02 */ /* 0x000fc40000000f00 */
[----:B------:R-:W0:Y:S01]  /*0010*/  S2R R21, SR_TID.X ;  /* 0x0000000000157919 */ /* 0x000e220000002100 */
[----:B------:R-:W-:Y:S01]  /*0020*/  MOV R31, 0x2 ;  /* 0x00000002001f7802 */ /* 0x000fe20000000f00 */
[----:B------:R-:W-:Y:S01]  /*0030*/  CS2R R12, SRZ ;  /* 0x00000000000c7805 */ /* 0x000fe2000001ff00 */
[----:B------:R-:W-:Y:S01]  /*0040*/  CS2R R14, SRZ ;  /* 0x00000000000e7805 */ /* 0x000fe2000001ff00 */
[----:B------:R-:W1:Y:S01]  /*0050*/  S2R R2, SR_CTAID.X ;  /* 0x0000000000027919 */ /* 0x000e620000002500 */
[----:B------:R-:W-:Y:S01]  /*0060*/  CS2R R16, SRZ ;  /* 0x0000000000107805 */ /* 0x000fe2000001ff00 */
[----:B------:R-:W-:Y:S01]  /*0070*/  CS2R R18, SRZ ;  /* 0x0000000000127805 */ /* 0x000fe2000001ff00 */
[----:B------:R-:W-:Y:S01]  /*0080*/  ULDC.64 UR4, c[0x0][0x118] ;  /* 0x0000460000047ab9 */ /* 0x000fe20000000a00 */
[----:B------:R-:W-:Y:S01]  /*0090*/  CS2R R8, SRZ ;  /* 0x0000000000087805 */ /* 0x000fe2000001ff00 */
[----:B------:R-:W-:Y:S01]  /*00a0*/  CS2R R10, SRZ ;  /* 0x00000000000a7805 */ /* 0x000fe2000001ff00 */
[----:B0-----:R-:W-:-:S04]  /*00b0*/  SHF.L.U32 R3, R21, 0x3, RZ ;  /* 0x0000000315037819 */ /* 0x001fc800000006ff */
[----:B------:R-:W-:-:S04]  /*00c0*/  LOP3.LUT R3, R3, 0x7f8, RZ, 0xc0, !PT ;  /* 0x000007f803037812 */ /* 0x000fc800078ec0ff */
[C---:B------:R-:W-:Y:S01]  /*00d0*/  ISETP.GE.U32.AND P2, PT, R3.reuse, 0x500, PT ;  /* 0x000005000300780c */ /* 0x040fe20003f46070 */
[----:B------:R-:W-:-:S03]  /*00e0*/  IMAD.WIDE.U32 R28, R3, R31, c[0x0][0x168] ;  /* 0x00005a00031c7625 */ /* 0x000fc600078e001f */
[C---:B-1----:R-:W-:Y:S01]  /*00f0*/  ISETP.LT.AND P1, PT, R2.reuse, c[0x0][0x198], !P2 ;  /* 0x0000660002007a0c */ /* 0x042fe20005721270 */
[----:B------:R-:W-:-:S04]  /*0100*/  IMAD R2, R2, 0x500, R3 ;  /* 0x0000050002027824 */ /* 0x000fc800078e0203 */
[----:B------:R-:W-:-:S04]  /*0110*/  IMAD.WIDE R24, R2, R31, c[0x0][0x160] ;  /* 0x0000580002187625 */ /* 0x000fc800078e021f */
[----:B------:R-:W-:Y:S01]  /*0120*/  IMAD.WIDE R30, R2, R31, c[0x0][0x170] ;  /* 0x00005c00021e7625 */ /* 0x000fe200078e021f */
[----:B------:R-:W2:Y:S04]  /*0130*/  @!P2 LDG.E.EL.128 R16, [R28.64] ;  /* 0x000000041c10a981 */ /* 0x000ea8000c2e1d00 */
[----:B------:R-:W3:Y:S01]  /*0140*/  @P1 LDG.E.EL.128 R12, [R24.64] ;  /* 0x00000004180c1981 */ /* 0x000ee2000c2e1d00 */
[----:B------:R-:W-:-:S03]  /*0150*/  MOV R27, 0x2 ;  /* 0x00000002001b7802 */ /* 0x000fc60000000f00 */
[----:B------:R-:W4:Y:S01]  /*0160*/  @P1 LDG.E.EL.128 R8, [R30.64] ;  /* 0x000000041e081981 */ /* 0x000f22000c2e1d00 */
[----:B------:R-:W-:Y:S01]  /*0170*/  CS2R R4, SRZ ;  /* 0x0000000000047805 */ /* 0x000fe2000001ff00 */
[----:B------:R-:W-:Y:S01]  /*0180*/  CS2R R6, SRZ ;  /* 0x0000000000067805 */ /* 0x000fe2000001ff00 */
[----:B------:R-:W-:-:S05]  /*0190*/  IMAD.WIDE R26, R2, R27, c[0x0][0x178] ;  /* 0x00005e00021a7625 */ /* 0x000fca00078e021b */
[----:B------:R-:W5:Y:S01]  /*01a0*/  @P1 LDG.E.EL.128 R4, [R26.64] ;  /* 0x000000041a041981 */ /* 0x000f62000c2e1d00 */
[----:B--2---:R-:W-:Y:S02]  /*01b0*/  SEL R16, R16, RZ, !P2 ;  /* 0x000000ff10107207 */ /* 0x004fe40005000000 */
[----:B------:R-:W-:Y:S02]  /*01c0*/  SEL R17, R17, RZ, !P2 ;  /* 0x000000ff11117207 */ /* 0x000fe40005000000 */
[----:B---3--:R-:W-:Y:S01]  /*01d0*/  SEL R12, R12, RZ, P1 ;  /* 0x000000ff0c0c7207 */ /* 0x008fe20000800000 */
[--C-:B------:R-:W-:Y:S01]  /*01e0*/  HADD2.F32 R24, -RZ, R16.reuse.H0_H0 ;  /* 0x20000010ff187230 */ /* 0x100fe20000004100 */
[----:B------:R-:W-:Y:S01]  /*01f0*/  SEL R18, R18, RZ, !P2 ;  /* 0x000000ff12127207 */ /* 0x000fe20005000000 */
[----:B------:R-:W-:Y:S01]  /*0200*/  HADD2.F32 R0, -RZ, R16.H1_H1 ;  /* 0x30000010ff007230 */ /* 0x000fe20000004100 */
[----:B----4-:R-:W-:Y:S01]  /*0210*/  SEL R8, R8, RZ, P1 ;  /* 0x000000ff08087207 */ /* 0x010fe20000800000 */
[--C-:B------:R-:W-:Y:S01]  /*0220*/  HADD2.F32 R29, -RZ, R12.reuse.H0_H0 ;  /* 0x2000000cff1d7230 */ /* 0x100fe20000004100 */
[----:B------:R-:W-:Y:S01]  /*0230*/  SEL R16, R13, RZ, P1 ;  /* 0x000000ff0d107207 */ /* 0x000fe20000800000 */
[----:B------:R-:W-:Y:S01]  /*0240*/  HADD2.F32 R25, -RZ, R12.H1_H1 ;  /* 0x3000000cff197230 */ /* 0x000fe20000004100 */
[----:B------:R-:W-:Y:S01]  /*0250*/  SEL R9, R9, RZ, P1 ;  /* 0x000000ff09097207 */ /* 0x000fe20000800000 */
[--C-:B------:R-:W-:Y:S01]  /*0260*/  HADD2.F32 R12, -RZ, R8.reuse.H0_H0 ;  /* 0x20000008ff0c7230 */ /* 0x100fe20000004100 */
[----:B------:R-:W-:Y:S01]  /*0270*/  FADD R29, R29, R24 ;  /* 0x000000181d1d7221 */ /* 0x000fe20000000000 */
[----:B------:R-:W-:Y:S01]  /*0280*/  HADD2.F32 R31, -RZ, R8.H1_H1 ;  /* 0x30000008ff1f7230 */ /* 0x000fe20000004100 */
[----:B------:R-:W-:Y:S01]  /*0290*/  FADD R8, R25, R0 ;  /* 0x0000000019087221 */ /* 0x000fe20000000000 */
[----:B-----5:R-:W-:Y:S01]  /*02a0*/  SEL R13, R4, RZ, P1 ;  /* 0x000000ff040d7207 */ /* 0x020fe20000800000 */
[----:B------:R-:W-:Y:S01]  /*02b0*/  FFMA R29, R12, 0.125, R29 ;  /* 0x3e0000000c1d7823 */ /* 0x000fe2000000001d */
[----:B------:R-:W-:Y:S01]  /*02c0*/  FSEL R12, RZ, 2, !P1 ;  /* 0x40000000ff0c7808 */ /* 0x000fe20004800000 */
[--C-:B------:R-:W-:Y:S01]  /*02d0*/  HADD2.F32 R25, -RZ, R17.reuse.H1_H1 ;  /* 0x30000011ff197230 */ /* 0x100fe20000004100 */
[----:B------:R-:W-:Y:S01]  /*02e0*/  FFMA R8, R31, 0.125, R8 ;  /* 0x3e0000001f087823 */ /* 0x000fe20000000008 */
[--C-:B------:R-:W-:Y:S01]  /*02f0*/  HADD2.F32 R4, -RZ, R16.reuse.H1_H1 ;  /* 0x30000010ff047230 */ /* 0x100fe20000004100 */
[C---:B------:R-:W-:Y:S01]  /*0300*/  FSETP.GEU.AND P3, PT, R12.reuse, 1.175494350822287508e-38, PT ;  /* 0x008000000c00780b */ /* 0x040fe20003f6e000 */
[----:B------:R-:W-:Y:S01]  /*0310*/  HADD2.F32 R28, -RZ, R17.H0_H0 ;  /* 0x20000011ff1c7230 */ /* 0x000fe20000004100 */
[C---:B------:R-:W-:Y:S01]  /*0320*/  FMUL R17, R12.reuse, 16777216 ;  /* 0x4b8000000c117820 */ /* 0x040fe20000400000 */
[--C-:B------:R-:W-:Y:S01]  /*0330*/  HADD2.F32 R33, -RZ, R9.reuse.H0_H0 ;  /* 0x20000009ff217230 */ /* 0x100fe20000004100 */
[----:B------:R-:W-:Y:S01]  /*0340*/  FSETP.NEU.AND P4, PT, R12, RZ, PT ;  /* 0x000000ff0c00720b */ /* 0x000fe20003f8d000 */
[----:B------:R-:W-:Y:S01]  /*0350*/  HADD2.F32 R30, -RZ, R9.H1_H1 ;  /* 0x30000009ff1e7230 */ /* 0x000fe20000004100 */
[----:B------:R-:W-:Y:S01]  /*0360*/  FADD R9, R4, R25 ;  /* 0x0000001904097221 */ /* 0x000fe20000000000 */
[--C-:B------:R-:W-:Y:S01]  /*0370*/  HADD2.F32 R4, -RZ, R13.reuse.H0_H0 ;  /* 0x2000000dff047230 */ /* 0x100fe20000004100 */
[----:B------:R-:W-:Y:S01]  /*0380*/  SEL R19, R19, RZ, !P2 ;  /* 0x000000ff13137207 */ /* 0x000fe20005000000 */
[----:B------:R-:W-:Y:S01]  /*0390*/  HADD2.F32 R31, -RZ, R16.H0_H0 ;  /* 0x20000010ff1f7230 */ /* 0x000fe20000004100 */
[----:B------:R-:W-:Y:S01]  /*03a0*/  FFMA R9, R30, 0.125, R9 ;  /* 0x3e0000001e097823 */ /* 0x000fe20000000009 */
[----:B------:R-:W-:Y:S01]  /*03b0*/  FSEL R30, R17, R12, !P3 ;  /* 0x0000000c111e7208 */ /* 0x000fe20005800000 */
[----:B------:R-:W-:Y:S01]  /*03c0*/  FADD R4, R4, R29 ;  /* 0x0000001d04047221 */ /* 0x000fe20000000000 */
[----:B------:R-:W-:Y:S01]  /*03d0*/  SEL R17, R5, RZ, P1 ;  /* 0x000000ff05117207 */ /* 0x000fe20000800000 */
[----:B------:R-:W-:Y:S01]  /*03e0*/  HADD2.F32 R29, -RZ, R13.H1_H1 ;  /* 0x3000000dff1d7230 */ /* 0x000fe20000004100 */
[----:B------:R-:W-:Y:S01]  /*03f0*/  FSEL R5, RZ, 1, !P1 ;  /* 0x3f800000ff057808 */ /* 0x000fe20004800000 */
[----:B------:R-:W-:Y:S01]  /*0400*/  FADD R16, R31, R28 ;  /* 0x0000001c1f107221 */ /* 0x000fe20000000000 */
[----:B------:R-:W0:Y:S01]  /*0410*/  MUFU.RCP R30, R30 ;  /* 0x0000001e001e7308 */ /* 0x000e220000001000 */
[----:B------:R-:W-:Y:S01]  /*0420*/  FSEL R13, RZ, 3, !P1 ;  /* 0x40400000ff0d7808 */ /* 0x000fe20004800000 */
[--C-:B------:R-:W-:Y:S01]  /*0430*/  HADD2.F32 R31, -RZ, R17.reuse.H0_H0 ;  /* 0x20000011ff1f7230 */ /* 0x100fe20000004100 */
[----:B------:R-:W-:Y:S01]  /*0440*/  FADD R29, R29, R8 ;  /* 0x000000081d1d7221 */ /* 0x000fe20000000000 */
[----:B------:R-:W-:Y:S01]  /*0450*/  FFMA R16, R33, 0.125, R16 ;  /* 0x3e00000021107823 */ /* 0x000fe20000000010 */
[----:B------:R-:W-:Y:S01]  /*0460*/  FMUL R8, R5, 16777216 ;  /* 0x4b80000005087820 */ /* 0x000fe20000400000 */
[----:B------:R-:W-:Y:S01]  /*0470*/  HADD2.F32 R32, -RZ, R17.H1_H1 ;  /* 0x30000011ff207230 */ /* 0x000fe20000004100 */
[C---:B------:R-:W-:Y:S01]  /*0480*/  FMUL R34, R13.reuse, 16777216 ;  /* 0x4b8000000d227820 */ /* 0x040fe20000400000 */
[----:B------:R-:W-:Y:S01]  /*0490*/  FSETP.GEU.AND P0, PT, R13, 1.175494350822287508e-38, PT ;  /* 0x008000000d00780b */ /* 0x000fe20003f0e000 */
[----:B------:R-:W-:Y:S01]  /*04a0*/  FADD R17, R31, R16 ;  /* 0x000000101f117221 */ /* 0x000fe20000000000 */
[----:B------:R-:W-:Y:S01]  /*04b0*/  FSEL R31, R8, R5, !P3 ;  /* 0x00000005081f7208 */ /* 0x000fe20005800000 */
[----:B------:R-:W-:Y:S01]  /*04c0*/  FADD R16, R32, R9 ;  /* 0x0000000920107221 */ /* 0x000fe20000000000 */
[----:B------:R-:W-:-:S02]  /*04d0*/  FSEL R34, R34, R13, !P0 ;  /* 0x0000000d22227208 */ /* 0x000fc40004000000 */
[----:B------:R-:W-:Y:S01]  /*04e0*/  FSEL R9, RZ, 4, !P1 ;  /* 0x40800000ff097808 */ /* 0x000fe20004800000 */
[----:B0-----:R-:W-:Y:S01]  /*04f0*/  FMUL R33, R30, R31 ;  /* 0x0000001f1e217220 */ /* 0x001fe20000400000 */
[----:B------:R-:W-:Y:S01]  /*0500*/  FSEL R32, R29, RZ, P1 ;  /* 0x000000ff1d207208 */ /* 0x000fe20000800000 */
[----:B------:R-:W0:Y:S02]  /*0510*/  MUFU.RCP R30, R34 ;  /* 0x00000022001e7308 */ /* 0x000e240000001000 */
[C---:B------:R-:W-:Y:S01]  /*0520*/  FMUL R36, R9.reuse, 16777216 ;  /* 0x4b80000009247820 */ /* 0x040fe20000400000 */
[----:B------:R-:W-:Y:S02]  /*0530*/  FSETP.GEU.AND P3, PT, R9, 1.175494350822287508e-38, PT ;  /* 0x008000000900780b */ /* 0x000fe40003f6e000 */
[----:B------:R-:W-:Y:S02]  /*0540*/  FSEL R31, R4, RZ, P1 ;  /* 0x000000ff041f7208 */ /* 0x000fe40000800000 */
[----:B------:R-:W-:-:S02]  /*0550*/  FSEL R29, R36, R9, !P3 ;  /* 0x00000009241d7208 */ /* 0x000fc40005800000 */
[----:B------:R-:W-:Y:S01]  /*0560*/  FSEL R4, R33, RZ, P4 ;  /* 0x000000ff21047208 */ /* 0x000fe20002000000 */
[----:B------:R-:W-:Y:S01]  /*0570*/  FADD R32, -R31, R32 ;  /* 0x000000201f207221 */ /* 0x000fe20000000100 */
[----:B------:R-:W-:Y:S02]  /*0580*/  FSEL R33, R8, R5, !P0 ;  /* 0x0000000508217208 */ /* 0x000fe40004000000 */
[----:B------:R-:W1:Y:S01]  /*0590*/  MUFU.RCP R29, R29 ;  /* 0x0000001d001d7308 */ /* 0x000e620000001000 */
[C---:B------:R-:W-:Y:S01]  /*05a0*/  FFMA R31, R32.reuse, R4, R31 ;  /* 0x00000004201f7223 */ /* 0x040fe2000000001f */
[----:B------:R-:W-:Y:S01]  /*05b0*/  FSETP.NEU.AND P0, PT, R13, RZ, PT ;  /* 0x000000ff0d00720b */ /* 0x000fe20003f0d000 */
[----:B------:R-:W-:Y:S01]  /*05c0*/  FMUL R32, R32, R32 ;  /* 0x0000002020207220 */ /* 0x000fe20000400000 */
[----:B0-----:R-:W-:Y:S01]  /*05d0*/  FMUL R34, R30, R33 ;  /* 0x000000211e227220 */ /* 0x001fe20000400000 */
[----:B------:R-:W-:Y:S02]  /*05e0*/  FSEL R30, R17, RZ, P1 ;  /* 0x000000ff111e7208 */ /* 0x000fe40000800000 */
[----:B------:R-:W-:Y:S01]  /*05f0*/  FMUL R33, R5, R32 ;  /* 0x0000002005217220 */ /* 0x000fe20000400000 */
[----:B------:R-:W-:-:S02]  /*0600*/  FSEL R32, R8, R5, !P3 ;  /* 0x0000000508207208 */ /* 0x000fc40005800000 */
[----:B------:R-:W-:Y:S01]  /*0610*/  FSEL R17, R34, RZ, P0 ;  /* 0x000000ff22117208 */ /* 0x000fe20000000000 */
[--C-:B------:R-:W-:Y:S01]  /*0620*/  FADD R30, R30, -R31.reuse ;  /* 0x8000001f1e1e7221 */ /* 0x100fe20000000000 */
[----:B------:R-:W-:Y:S01]  /*0630*/  FSEL R16, R16, RZ, P1 ;  /* 0x000000ff10107208 */ /* 0x000fe20000800000 */
[----:B------:R-:W-:Y:S01]  /*0640*/  FFMA R4, R4, R33, RZ ;  /* 0x0000002104047223 */ /* 0x000fe200000000ff */
[----:B------:R-:W-:Y:S01]  /*0650*/  FSETP.NEU.AND P0, PT, R9, RZ, PT ;  /* 0x000000ff0900720b */ /* 0x000fe20003f0d000 */
[C---:B------:R-:W-:Y:S01]  /*0660*/  FFMA R31, R30.reuse, R17, R31 ;  /* 0x000000111e1f7223 */ /* 0x040fe2000000001f */
[----:B-1----:R-:W-:Y:S01]  /*0670*/  FMUL R32, R29, R32 ;  /* 0x000000201d207220 */ /* 0x002fe20000400000 */
[----:B------:R-:W-:Y:S01]  /*0680*/  FMUL R29, R30, R30 ;  /* 0x0000001e1e1d7220 */ /* 0x000fe20000400000 */
[----:B------:R-:W-:Y:S01]  /*0690*/  SEL R33, R10, RZ, P1 ;  /* 0x000000ff0a217207 */ /* 0x000fe20000800000 */
[--C-:B------:R-:W-:Y:S01]  /*06a0*/  FADD R16, R16, -R31.reuse ;  /* 0x8000001f10107221 */ /* 0x100fe20000000000 */
[----:B------:R-:W-:Y:S01]  /*06b0*/  SEL R15, R15, RZ, P1 ;  /* 0x000000ff0f0f7207 */ /* 0x000fe20000800000 */
[----:B------:R-:W-:Y:S01]  /*06c0*/  FMUL R29, R12, R29 ;  /* 0x0000001d0c1d7220 */ /* 0x000fe20000400000 */
[----:B------:R-:W-:Y:S01]  /*06d0*/  FSEL R32, R32, RZ, P0 ;  /* 0x000000ff20207208 */ /* 0x000fe20000000000 */
[C---:B------:R-:W-:Y:S01]  /*06e0*/  FMUL R12, R16.reuse, R16 ;  /* 0x00000010100c7220 */ /* 0x040fe20000400000 */
[--C-:B------:R-:W-:Y:S01]  /*06f0*/  HADD2.F32 R30, -RZ, R33.reuse.H0_H0 ;  /* 0x20000021ff1e7230 */ /* 0x100fe20000004100 */
[----:B------:R-:W-:Y:S01]  /*0700*/  FFMA R29, R17, R29, R4 ;  /* 0x0000001d111d7223 */ /* 0x000fe20000000004 */
[----:B------:R-:W-:Y:S01]  /*0710*/  FSEL R4, RZ, 5, !P1 ;  /* 0x40a00000ff047808 */ /* 0x000fe20004800000 */
[----:B------:R-:W-:Y:S01]  /*0720*/  FMUL R13, R13, R12 ;  /* 0x0000000c0d0d7220 */ /* 0x000fe20000400000 */
[----:B------:R-:W-:Y:S01]  /*0730*/  FFMA R31, R16, R32, R31 ;  /* 0x00000020101f7223 */ /* 0x000fe2000000001f */
[----:B------:R-:W-:Y:S01]  /*0740*/  FSEL R12, RZ, 6, !P1 ;  /* 0x40c00000ff0c7808 */ /* 0x000fe20004800000 */
[----:B------:R-:W-:Y:S01]  /*0750*/  HADD2.F32 R33, -RZ, R33.H1_H1 ;  /* 0x30000021ff217230 */ /* 0x000fe20000004100 */
[----:B------:R-:W-:Y:S01]  /*0760*/  SEL R16, R14, RZ, P1 ;  /* 0x000000ff0e107207 */ /* 0x000fe20000800000 */
[----:B------:R-:W-:Y:S01]  /*0770*/  FFMA R13, R32, R13, R29 ;  /* 0x0000000d200d7223 */ /* 0x000fe2000000001d */
[C---:B------:R-:W-:Y:S01]  /*0780*/  FMUL R17, R4.reuse, 16777216 ;  /* 0x4b80000004117820 */ /* 0x040fe20000400000 */
[----:B------:R-:W-:Y:S01]  /*0790*/  FSETP.GEU.AND P0, PT, R4, 1.175494350822287508e-38, PT ;  /* 0x008000000400780b */ /* 0x000fe20003f0e000 */
[C---:B------:R-:W-:Y:S01]  /*07a0*/  FMUL R35, R12.reuse, 16777216 ;  /* 0x4b8000000c237820 */ /* 0x040fe20000400000 */
[----:B------:R-:W-:Y:S01]  /*07b0*/  HADD2.F32 R29, -RZ, R18.H0_H0 ;  /* 0x20000012ff1d7230 */ /* 0x000fe20000004100 */
[----:B------:R-:W-:Y:S01]  /*07c0*/  FSETP.GEU.AND P3, PT, R12, 1.175494350822287508e-38, PT ;  /* 0x008000000c00780b */ /* 0x000fe20003f6e000 */
[--C-:B------:R-:W-:Y:S01]  /*07d0*/  HADD2.F32 R10, -RZ, R16.reuse.H0_H0 ;  /* 0x20000010ff0a7230 */ /* 0x100fe20000004100 */
[----:B------:R-:W-:Y:S01]  /*07e0*/  FSEL R14, R17, R4, !P0 ;  /* 0x00000004110e7208 */ /* 0x000fe20004000000 */
[----:B------:R-:W-:Y:S01]  /*07f0*/  HADD2.F32 R37, -RZ, R16.H1_H1 ;  /* 0x30000010ff257230 */ /* 0x000fe20000004100 */
[----:B------:R-:W-:-:S02]  /*0800*/  FSEL R32, R35, R12, !P3 ;  /* 0x0000000c23207208 */ /* 0x000fc40005800000 */
[----:B------:R-:W-:Y:S01]  /*0810*/  FADD R17, R10, R29 ;  /* 0x0000001d0a117221 */ /* 0x000fe20000000000 */
[----:B------:R-:W-:Y:S01]  /*0820*/  FSEL R10, RZ, 7, !P1 ;  /* 0x40e00000ff0a7808 */ /* 0x000fe20004800000 */
[----:B------:R-:W0:Y:S01]  /*0830*/  MUFU.RCP R14, R14 ;  /* 0x0000000e000e7308 */ /* 0x000e220000001000 */
[----:B------:R-:W-:Y:S01]  /*0840*/  SEL R11, R11, RZ, P1 ;  /* 0x000000ff0b0b7207 */ /* 0x000fe20000800000 */
[----:B------:R-:W-:Y:S01]  /*0850*/  FFMA R17, R30, 0.125, R17 ;  /* 0x3e0000001e117823 */ /* 0x000fe20000000011 */
[C---:B------:R-:W-:Y:S01]  /*0860*/  FSETP.GEU.AND P4, PT, R10.reuse, 1.175494350822287508e-38, PT ;  /* 0x008000000a00780b */ /* 0x040fe20003f8e000 */
[----:B------:R-:W-:Y:S01]  /*0870*/  FMUL R35, R10, 16777216 ;  /* 0x4b8000000a237820 */ /* 0x000fe20000400000 */
[----:B------:R-:W-:Y:S01]  /*0880*/  HADD2.F32 R30, -RZ, R18.H1_H1 ;  /* 0x30000012ff1e7230 */ /* 0x000fe20000004100 */
[----:B------:R-:W-:Y:S02]  /*0890*/  SEL R18, R6, RZ, P1 ;  /* 0x000000ff06127207 */ /* 0x000fe40000800000 */
[----:B------:R-:W1:Y:S01]  /*08a0*/  MUFU.RCP R32, R32 ;  /* 0x0000002000207308 */ /* 0x000e620000001000 */
[----:B------:R-:W-:Y:S01]  /*08b0*/  FSEL R34, R35, R10, !P4 ;  /* 0x0000000a23227208 */ /* 0x000fe20006000000 */
[----:B------:R-:W-:Y:S01]  /*08c0*/  FADD R16, R37, R30 ;  /* 0x0000001e25107221 */ /* 0x000fe20000000000 */
[----:B------:R-:W-:-:S02]  /*08d0*/  FSEL R35, R8, R5, !P3 ;  /* 0x0000000508237208 */ /* 0x000fc40005800000 */
[----:B------:R-:W-:Y:S01]  /*08e0*/  SEL R7, R7, RZ, P1 ;  /* 0x000000ff07077207 */ /* 0x000fe20000800000 */
[----:B------:R-:W-:Y:S01]  /*08f0*/  FFMA R16, R33, 0.125, R16 ;  /* 0x3e00000021107823 */ /* 0x000fe20000000010 */
[----:B------:R-:W-:Y:S01]  /*0900*/  FSEL R33, R8, R5, !P0 ;  /* 0x0000000508217208 */ /* 0x000fe20004000000 */
[----:B------:R-:W2:Y:S01]  /*0910*/  MUFU.RCP R34, R34 ;  /* 0x0000002200227308 */ /* 0x000ea20000001000 */
[----:B------:R-:W-:-:S03]  /*0920*/  FSETP.NEU.AND P0, PT, R4, RZ, PT ;  /* 0x000000ff0400720b */ /* 0x000fc60003f0d000 */
[----:B0-----:R-:W-:Y:S01]  /*0930*/  FMUL R33, R14, R33 ;  /* 0x000000210e217220 */ /* 0x001fe20000400000 */
[----:B-1----:R-:W-:Y:S01]  /*0940*/  FMUL R6, R32, R35 ;  /* 0x0000002320067220 */ /* 0x002fe20000400000 */
[----:B------:R-:W-:Y:S01]  /*0950*/  HADD2.F32 R32, -RZ, R18.H0_H0 ;  /* 0x20000012ff207230 */ /* 0x000fe20000004100 */
[----:B------:R-:W-:-:S04]  /*0960*/  FSEL R35, R8, R5, !P4 ;  /* 0x0000000508237208 */ /* 0x000fc80006000000 */
[----:B------:R-:W-:Y:S01]  /*0970*/  FADD R32, R32, R17 ;  /* 0x0000001120207221 */ /* 0x000fe20000000000 */
[----:B------:R-:W-:Y:S01]  /*0980*/  FSEL R17, RZ, 8, !P1 ;  /* 0x41000000ff117808 */ /* 0x000fe20004800000 */
[----:B--2---:R-:W-:Y:S01]  /*0990*/  FMUL R14, R34, R35 ;  /* 0x00000023220e7220 */ /* 0x004fe20000400000 */
[----:B------:R-:W-:Y:S02]  /*09a0*/  MOV R35, 0x2 ;  /* 0x0000000200237802 */ /* 0x000fe40000000f00 */
[----:B------:R-:W-:Y:S01]  /*09b0*/  FSEL R36, R32, RZ, P1 ;  /* 0x000000ff20247208 */ /* 0x000fe20000800000 */
[C---:B------:R-:W-:Y:S01]  /*09c0*/  FMUL R34, R17.reuse, 16777216 ;  /* 0x4b80000011227820 */ /* 0x040fe20000400000 */
[----:B------:R-:W-:Y:S02]  /*09d0*/  FSETP.GEU.AND P3, PT, R17, 1.175494350822287508e-38, PT ;  /* 0x008000001100780b */ /* 0x000fe40003f6e000 */
[----:B------:R-:W-:Y:S01]  /*09e0*/  FSEL R32, R33, RZ, P0 ;  /* 0x000000ff21207208 */ /* 0x000fe20000000000 */
[----:B------:R-:W-:Y:S01]  /*09f0*/  FADD R36, R36, -R31 ;  /* 0x8000001f24247221 */ /* 0x000fe20000000000 */
[----:B------:R-:W-:-:S02]  /*0a00*/  FSEL R34, R34, R17, !P3 ;  /* 0x0000001122227208 */ /* 0x000fc40005800000 */
[----:B------:R-:W-:Y:S01]  /*0a10*/  FSEL R33, R8, R5, !P3 ;  /* 0x0000000508217208 */ /* 0x000fe20005800000 */
[C---:B------:R-:W-:Y:S01]  /*0a20*/  FFMA R5, R36.reuse, R32, R31 ;  /* 0x0000002024057223 */ /* 0x040fe2000000001f */
[----:B------:R-:W-:Y:S01]  /*0a30*/  FMUL R36, R36, R36 ;  /* 0x0000002424247220 */ /* 0x000fe20000400000 */
[----:B------:R-:W-:Y:S01]  /*0a40*/  HADD2.F32 R31, -RZ, R19.H0_H0 ;  /* 0x20000013ff1f7230 */ /* 0x000fe20000004100 */
[----:B------:R-:W0:Y:S01]  /*0a50*/  MUFU.RCP R34, R34 ;  /* 0x0000002200227308 */ /* 0x000e220000001000 */
[----:B------:R-:W-:Y:S01]  /*0a60*/  FSETP.NEU.AND P0, PT, R12, RZ, PT ;  /* 0x000000ff0c00720b */ /* 0x000fe20003f0d000 */
[----:B------:R-:W-:Y:S01]  /*0a70*/  FMUL R36, R9, R36 ;  /* 0x0000002409247220 */ /* 0x000fe20000400000 */
[----:B------:R-:W-:Y:S01]  /*0a80*/  HADD2.F32 R9, -RZ, R18.H1_H1 ;  /* 0x30000012ff097230 */ /* 0x000fe20000004100 */
[----:B------:R-:W-:Y:S02]  /*0a90*/  FSETP.NEU.AND P3, PT, R10, RZ, PT ;  /* 0x000000ff0a00720b */ /* 0x000fe40003f6d000 */
[----:B------:R-:W-:Y:S01]  /*0aa0*/  FFMA R13, R32, R36, R13 ;  /* 0x00000024200d7223 */ /* 0x000fe2000000000d */
[----:B------:R-:W-:Y:S01]  /*0ab0*/  HADD2.F32 R32, -RZ, R15.H0_H0 ;  /* 0x2000000fff207230 */ /* 0x000fe20000004100 */
[----:B------:R-:W-:Y:S01]  /*0ac0*/  FADD R18, R9, R16 ;  /* 0x0000001009127221 */ /* 0x000fe20000000000 */
[----:B------:R-:W-:Y:S01]  /*0ad0*/  HADD2.F32 R36, -RZ, R11.H0_H0 ;  /* 0x2000000bff247230 */ /* 0x000fe20000004100 */
[----:B------:R-:W1:Y:S01]  /*0ae0*/  SHFL.BFLY PT, R16, R17, 0x10, 0x1f ;  /* 0x0e001f0011107f89 */ /* 0x000e6200000e0000 */
[----:B------:R-:W-:Y:S01]  /*0af0*/  HADD2.F32 R15, -RZ, R15.H1_H1 ;  /* 0x3000000fff0f7230 */ /* 0x000fe20000004100 */
[----:B------:R-:W-:Y:S01]  /*0b00*/  FADD R9, R32, R31 ;  /* 0x0000001f20097221 */ /* 0x000fe20000000000 */
[----:B------:R-:W-:Y:S01]  /*0b10*/  HADD2.F32 R32, -RZ, R11.H1_H1 ;  /* 0x3000000bff207230 */ /* 0x000fe20000004100 */
[----:B------:R-:W-:Y:S01]  /*0b20*/  FSEL R6, R6, RZ, P0 ;  /* 0x000000ff06067208 */ /* 0x000fe20000000000 */
[----:B0-----:R-:W-:Y:S01]  /*0b30*/  FMUL R8, R34, R33 ;  /* 0x0000002122087220 */ /* 0x001fe20000400000 */
[----:B------:R-:W-:Y:S01]  /*0b40*/  HADD2.F32 R34, -RZ, R19.H1_H1 ;  /* 0x30000013ff227230 */ /* 0x000fe20000004100 */
[----:B------:R-:W-:Y:S01]  /*0b50*/  FFMA R9, R36, 0.125, R9 ;  /* 0x3e00000024097823 */ /* 0x000fe20000000009 */
[----:B------:R-:W-:Y:S01]  /*0b60*/  FSEL R36, R18, RZ, P1 ;  /* 0x000000ff12247208 */ /* 0x000fe20000800000 */
[--C-:B------:R-:W-:Y:S01]  /*0b70*/  HADD2.F32 R18, -RZ, R7.reuse.H0_H0 ;  /* 0x20000007ff127230 */ /* 0x100fe20000004100 */
[----:B------:R-:W-:Y:S01]  /*0b80*/  FSEL R14, R14, RZ, P3 ;  /* 0x000000ff0e0e7208 */ /* 0x000fe20001800000 */
[----:B------:R-:W-:Y:S01]  /*0b90*/  FADD R11, R15, R34 ;  /* 0x000000220f0b7221 */ /* 0x000fe20000000000 */
[----:B------:R-:W-:Y:S01]  /*0ba0*/  HADD2.F32 R7, -RZ, R7.H1_H1 ;  /* 0x30000007ff077230 */ /* 0x000fe20000004100 */
[----:B------:R-:W-:Y:S01]  /*0bb0*/  FADD R36, R36, -R5 ;  /* 0x8000000524247221 */ /* 0x000fe20000000000 */
[----:B------:R-:W-:Y:S01]  /*0bc0*/  FADD R9, R18, R9 ;  /* 0x0000000912097221 */ /* 0x000fe20000000000 */
[----:B------:R-:W-:Y:S01]  /*0bd0*/  FFMA R32, R32, 0.125, R11 ;  /* 0x3e00000020207823 */ /* 0x000fe2000000000b */
[----:B------:R-:W-:Y:S01]  /*0be0*/  FSETP.NEU.AND P0, PT, R17, RZ, PT ;  /* 0x000000ff1100720b */ /* 0x000fe20003f0d000 */
[C---:B------:R-:W-:Y:S01]  /*0bf0*/  FMUL R11, R36.reuse, R36 ;  /* 0x00000024240b7220 */ /* 0x040fe20000400000 */
[----:B------:R-:W-:Y:S01]  /*0c00*/  FFMA R5, R36, R6, R5 ;  /* 0x0000000624057223 */ /* 0x000fe20000000005 */
[----:B------:R-:W-:Y:S01]  /*0c10*/  FSEL R9, R9, RZ, P1 ;  /* 0x000000ff09097208 */ /* 0x000fe20000800000 */
[----:B------:R-:W-:Y:S01]  /*0c20*/  FADD R7, R7, R32 ;  /* 0x0000002007077221 */ /* 0x000fe20000000000 */
[----:B------:R-:W-:Y:S01]  /*0c30*/  FMUL R11, R4, R11 ;  /* 0x0000000b040b7220 */ /* 0x000fe20000400000 */
[----:B------:R-:W-:Y:S01]  /*0c40*/  FSEL R8, R8, RZ, P0 ;  /* 0x000000ff08087208 */ /* 0x000fe20000000000 */
[----:B-1----:R-:W-:-:S02]  /*0c50*/  FADD R4, R17, R16 ;  /* 0x0000001011047221 */ /* 0x002fc40000000000 */
[----:B------:R-:W-:Y:S01]  /*0c60*/  FFMA R13, R6, R11, R13 ;  /* 0x0000000b060d7223 */ /* 0x000fe2000000000d */
[--C-:B------:R-:W-:Y:S01]  /*0c70*/  FADD R6, R9, -R5.reuse ;  /* 0x8000000509067221 */ /* 0x100fe20000000000 */
[----:B------:R-:W-:Y:S01]  /*0c80*/  FSEL R7, R7, RZ, P1 ;  /* 0x000000ff07077208 */ /* 0x000fe20000800000 */
[C---:B------:R-:W-:Y:S01]  /*0c90*/  FMUL R11, R4.reuse, 0.25 ;  /* 0x3e800000040b7820 */ /* 0x040fe20000400000 */
[----:B------:R-:W-:Y:S01]  /*0ca0*/  FSETP.GEU.AND P4, PT, |R4|, 1.175494350822287508e-38, PT ;  /* 0x008000000400780b */ /* 0x000fe20003f8e200 */
[C---:B------:R-:W-:Y:S01]  /*0cb0*/  FFMA R9, R6.reuse, R14, R5 ;  /* 0x0000000e06097223 */ /* 0x040fe20000000005 */
[----:B------:R-:W-:Y:S01]  /*0cc0*/  FMUL R5, R6, R6 ;  /* 0x0000000606057220 */ /* 0x000fe20000400000 */
[----:B------:R-:W-:Y:S02]  /*0cd0*/  FSETP.GT.AND P3, PT, |R4|, 8.50705917302346158658e+37, PT ;  /* 0x7e8000000400780b */ /* 0x000fe40003f64200 */
[--C-:B------:R-:W-:Y:S01]  /*0ce0*/  FADD R6, R7, -R9.reuse ;  /* 0x8000000907067221 */ /* 0x100fe20000000000 */
[----:B------:R-:W-:Y:S01]  /*0cf0*/  FMUL R12, R12, R5 ;  /* 0x000000050c0c7220 */ /* 0x000fe20000400000 */
[----:B------:R-:W-:Y:S01]  /*0d00*/  FSEL R11, R11, R4, P3 ;  /* 0x000000040b0b7208 */ /* 0x000fe20001800000 */
[----:B------:R-:W0:Y:S01]  /*0d10*/  SHFL.BFLY PT, R5, R4, 0x8, 0x1f ;  /* 0x0d001f0004057f89 */ /* 0x000e2200000e0000 */
[C---:B------:R-:W-:Y:S01]  /*0d20*/  FMUL R7, R6.reuse, R6 ;  /* 0x0000000606077220 */ /* 0x040fe20000400000 */
[----:B------:R-:W-:Y:S01]  /*0d30*/  FFMA R6, R6, R8, R9 ;  /* 0x0000000806067223 */ /* 0x000fe20000000009 */
[----:B------:R-:W-:-:S02]  /*0d40*/  FFMA R13, R14, R12, R13 ;  /* 0x0000000c0e0d7223 */ /* 0x000fc4000000000d */
[----:B------:R-:W-:Y:S01]  /*0d50*/  @!P4 FMUL R11, R11, 16777216 ;  /* 0x4b8000000b0bc820 */ /* 0x000fe20000400000 */
[----:B------:R-:W-:Y:S01]  /*0d60*/  FMUL R7, R10, R7 ;  /* 0x000000070a077220 */ /* 0x000fe20000400000 */
[----:B------:R-:W1:Y:S01]  /*0d70*/  SHFL.BFLY PT, R9, R6, 0x10, 0x1f ;  /* 0x0e001f0006097f89 */ /* 0x000e6200000e0000 */
[----:B------:R-:W-:Y:S01]  /*0d80*/  @P3 FMUL R16, R16, 0.25 ;  /* 0x3e80000010103820 */ /* 0x000fe20000400000 */
[----:B------:R-:W-:Y:S01]  /*0d90*/  FSETP.NEU.AND P3, PT, R4, RZ, PT ;  /* 0x000000ff0400720b */ /* 0x000fe20003f6d000 */
[----:B------:R-:W-:Y:S01]  /*0da0*/  FFMA R13, R8, R7, R13 ;  /* 0x00000007080d7223 */ /* 0x000fe2000000000d */
[----:B------:R-:W2:Y:S01]  /*0db0*/  MUFU.RCP R11, R11 ;  /* 0x0000000b000b7308 */ /* 0x000ea20000001000 */
[----:B------:R-:W-:-:S03]  /*0dc0*/  @!P4 FMUL R16, R16, 16777216 ;  /* 0x4b8000001010c820 */ /* 0x000fc60000400000 */
[----:B------:R-:W3:Y:S01]  /*0dd0*/  SHFL.BFLY PT, R10, R13, 0x10, 0x1f ;  /* 0x0e001f000d0a7f89 */ /* 0x000ee200000e0000 */
[----:B0-----:R-:W-:Y:S01]  /*0de0*/  FADD R7, R4, R5 ;  /* 0x0000000504077221 */ /* 0x001fe20000000000 */
[----:B--2---:R-:W-:-:S03]  /*0df0*/  FMUL R16, R11, R16 ;  /* 0x000000100b107220 */ /* 0x004fc60000400000 */
[C---:B------:R-:W-:Y:S01]  /*0e00*/  FMUL R14, R7.reuse, 0.25 ;  /* 0x3e800000070e7820 */ /* 0x040fe20000400000 */
[C---:B------:R-:W-:Y:S01]  /*0e10*/  FSETP.GEU.AND P4, PT, |R7|.reuse, 1.175494350822287508e-38, PT ;  /* 0x008000000700780b */ /* 0x040fe20003f8e200 */
[----:B------:R-:W0:Y:S01]  /*0e20*/  SHFL.BFLY PT, R8, R7, 0x4, 0x1f ;  /* 0x0c801f0007087f89 */ /* 0x000e2200000e0000 */
[----:B------:R-:W-:Y:S01]  /*0e30*/  FSETP.GT.AND P0, PT, |R7|, 8.50705917302346158658e+37, PT ;  /* 0x7e8000000700780b */ /* 0x000fe20003f04200 */
[----:B-1----:R-:W-:Y:S01]  /*0e40*/  FADD R9, -R6, R9 ;  /* 0x0000000906097221 */ /* 0x002fe20000000100 */
[----:B------:R-:W-:Y:S02]  /*0e50*/  FSEL R16, R16, RZ, P3 ;  /* 0x000000ff10107208 */ /* 0x000fe40001800000 */
[----:B------:R-:W-:Y:S01]  /*0e60*/  FSEL R14, R14, R7, P0 ;  /* 0x000000070e0e7208 */ /* 0x000fe20000000000 */
[----:B------:R-:W-:Y:S01]  /*0e70*/  FMUL R12, R9, R9 ;  /* 0x00000009090c7220 */ /* 0x000fe20000400000 */
[----:B------:R-:W-:Y:S01]  /*0e80*/  FSETP.NEU.AND P3, PT, R7, RZ, PT ;  /* 0x000000ff0700720b */ /* 0x000fe20003f6d000 */
[----:B------:R-:W-:Y:S01]  /*0e90*/  FFMA R6, R9, R16, R6 ;  /* 0x0000001009067223 */ /* 0x000fe20000000006 */
[----:B---3--:R-:W-:Y:S01]  /*0ea0*/  FADD R13, R13, R10 ;  /* 0x0000000a0d0d7221 */ /* 0x008fe20000000000 */
[----:B------:R-:W-:-:S02]  /*0eb0*/  FMUL R12, R17, R12 ;  /* 0x0000000c110c7220 */ /* 0x000fc40000400000 */
[----:B------:R-:W-:Y:S01]  /*0ec0*/  @!P4 FMUL R14, R14, 16777216 ;  /* 0x4b8000000e0ec820 */ /* 0x000fe20000400000 */
[----:B------:R-:W1:Y:S01]  /*0ed0*/  SHFL.BFLY PT, R11, R6, 0x8, 0x1f ;  /* 0x0d001f00060b7f89 */ /* 0x000e6200000e0000 */
[----:B------:R-:W-:Y:S01]  /*0ee0*/  FFMA R12, R16, R12, R13 ;  /* 0x0000000c100c7223 */ /* 0x000fe2000000000d */
[----:B------:R-:W-:-:S03]  /*0ef0*/  @P0 FMUL R5, R5, 0.25 ;  /* 0x3e80000005050820 */ /* 0x000fc60000400000 */
[----:B------:R-:W2:Y:S01]  /*0f00*/  MUFU.RCP R14, R14 ;  /* 0x0000000e000e7308 */ /* 0x000ea20000001000 */
[----:B------:R-:W3:Y:S01]  /*0f10*/  SHFL.BFLY PT, R13, R12, 0x8, 0x1f ;  /* 0x0d001f000c0d7f89 */ /* 0x000ee200000e0000 */
[----:B------:R-:W-:Y:S01]  /*0f20*/  @!P4 FMUL R5, R5, 16777216 ;  /* 0x4b8000000505c820 */ /* 0x000fe20000400000 */
[----:B0-----:R-:W-:-:S04]  /*0f30*/  FADD R9, R7, R8 ;  /* 0x0000000807097221 */ /* 0x001fc80000000000 */
[C---:B------:R-:W-:Y:S01]  /*0f40*/  FMUL R16, R9.reuse, 0.25 ;  /* 0x3e80000009107820 */ /* 0x040fe20000400000 */
[C---:B------:R-:W-:Y:S01]  /*0f50*/  FSETP.GEU.AND P4, PT, |R9|.reuse, 1.175494350822287508e-38, PT ;  /* 0x008000000900780b */ /* 0x040fe20003f8e200 */
[----:B------:R-:W0:Y:S01]  /*0f60*/  SHFL.BFLY PT, R10, R9, 0x2, 0x1f ;  /* 0x0c401f00090a7f89 */ /* 0x000e2200000e0000 */
[----:B------:R-:W-:Y:S01]  /*0f70*/  FSETP.GT.AND P0, PT, |R9|, 8.50705917302346158658e+37, PT ;  /* 0x7e8000000900780b */ /* 0x000fe20003f04200 */
[----:B--2---:R-:W-:-:S03]  /*0f80*/  FMUL R5, R14, R5 ;  /* 0x000000050e057220 */ /* 0x004fc60000400000 */
[----:B------:R-:W-:Y:S01]  /*0f90*/  FSEL R16, R16, R9, P0 ;  /* 0x0000000910107208 */ /* 0x000fe20000000000 */
[----:B-1----:R-:W-:Y:S01]  /*0fa0*/  FADD R11, -R6, R11 ;  /* 0x0000000b060b7221 */ /* 0x002fe20000000100 */
[----:B------:R-:W-:-:S03]  /*0fb0*/  FSEL R5, R5, RZ, P3 ;  /* 0x000000ff05057208 */ /* 0x000fc60001800000 */
[C---:B------:R-:W-:Y:S02]  /*0fc0*/  FMUL R15, R11.reuse, R11 ;  /* 0x0000000b0b0f7220 */ /* 0x040fe40000400000 */
[----:B------:R-:W-:Y:S01]  /*0fd0*/  @!P4 FMUL R16, R16, 16777216 ;  /* 0x4b8000001010c820 */ /* 0x000fe20000400000 */
[----:B---3--:R-:W-:Y:S01]  /*0fe0*/  FADD R12, R12, R13 ;  /* 0x0000000d0c0c7221 */ /* 0x008fe20000000000 */
[----:B------:R-:W-:Y:S01]  /*0ff0*/  FFMA R6, R11, R5, R6 ;  /* 0x000000050b067223 */ /* 0x000fe20000000006 */
[----:B------:R-:W-:Y:S01]  /*1000*/  FMUL R15, R4, R15 ;  /* 0x0000000f040f7220 */ /* 0x000fe20000400000 */
[----:B------:R-:W1:Y:S01]  /*1010*/  MUFU.RCP R17, R16 ;  /* 0x0000001000117308 */ /* 0x000e620000001000 */
[----:B------:R-:W-:Y:S01]  /*1020*/  @P0 FMUL R8, R8, 0.25 ;  /* 0x3e80000008080820 */ /* 0x000fe20000400000 */
[----:B------:R-:W-:Y:S01]  /*1030*/  FSETP.NEU.AND P3, PT, R9, RZ, PT ;  /* 0x000000ff0900720b */ /* 0x000fe20003f6d000 */
[----:B------:R-:W2:Y:S01]  /*1040*/  SHFL.BFLY PT, R11, R6, 0x4, 0x1f ;  /* 0x0c801f00060b7f89 */ /* 0x000ea200000e0000 */
[----:B------:R-:W-:Y:S01]  /*1050*/  FFMA R12, R5, R15, R12 ;  /* 0x0000000f050c7223 */ /* 0x000fe2000000000c */
[----:B------:R-:W-:Y:S01]  /*1060*/  @!P4 FMUL R8, R8, 16777216 ;  /* 0x4b8000000808c820 */ /* 0x000fe20000400000 */
[----:B0-----:R-:W-:-:S03]  /*1070*/  FADD R4, R9, R10 ;  /* 0x0000000a09047221 */ /* 0x001fc60000000000 */
[----:B------:R-:W0:Y:S01]  /*1080*/  SHFL.BFLY PT, R13, R12, 0x4, 0x1f ;  /* 0x0c801f000c0d7f89 */ /* 0x000e2200000e0000 */
[C---:B------:R-:W-:Y:S01]  /*1090*/  FMUL R15, R4.reuse, 0.25 ;  /* 0x3e800000040f7820 */ /* 0x040fe20000400000 */
[C---:B------:R-:W-:Y:S02]  /*10a0*/  FSETP.GEU.AND P4, PT, |R4|.reuse, 1.175494350822287508e-38, PT ;  /* 0x008000000400780b */ /* 0x040fe40003f8e200 */
[----:B------:R-:W3:Y:S01]  /*10b0*/  SHFL.BFLY PT, R5, R4, 0x1, 0x1f ;  /* 0x0c201f0004057f89 */ /* 0x000ee200000e0000 */
[----:B------:R-:W-:Y:S01]  /*10c0*/  FSETP.GT.AND P0, PT, |R4|, 8.50705917302346158658e+37, PT ;  /* 0x7e8000000400780b */ /* 0x000fe20003f04200 */
[----:B-1----:R-:W-:-:S03]  /*10d0*/  FMUL R17, R17, R8 ;  /* 0x0000000811117220 */ /* 0x002fc60000400000 */
[----:B------:R-:W-:Y:S02]  /*10e0*/  FSEL R15, R15, R4, P0 ;  /* 0x000000040f0f7208 */ /* 0x000fe40000000000 */
[----:B------:R-:W-:-:S04]  /*10f0*/  FSEL R17, R17, RZ, P3 ;  /* 0x000000ff11117208 */ /* 0x000fc80001800000 */
[----:B------:R-:W-:Y:S01]  /*1100*/  @!P4 FMUL R15, R15, 16777216 ;  /* 0x4b8000000f0fc820 */ /* 0x000fe20000400000 */
[----:B--2---:R-:W-:Y:S02]  /*1110*/  FADD R11, -R6, R11 ;  /* 0x0000000b060b7221 */ /* 0x004fe40000000100 */
[----:B------:R-:W-:Y:S01]  /*1120*/  @P0 FMUL R10, R10, 0.25 ;  /* 0x3e8000000a0a0820 */ /* 0x000fe20000400000 */
[----:B------:R-:W-:Y:S01]  /*1130*/  FSETP.NEU.AND P0, PT, R4, RZ, PT ;  /* 0x000000ff0400720b */ /* 0x000fe20003f0d000 */
[C---:B------:R-:W-:Y:S01]  /*1140*/  FMUL R8, R11.reuse, R11 ;  /* 0x0000000b0b087220 */ /* 0x040fe20000400000 */
[----:B------:R-:W-:Y:S01]  /*1150*/  FFMA R6, R11, R17, R6 ;  /* 0x000000110b067223 */ /* 0x000fe20000000006 */
[----:B0-----:R-:W-:Y:S01]  /*1160*/  FADD R12, R12, R13 ;  /* 0x0000000d0c0c7221 */ /* 0x001fe20000000000 */
[----:B------:R-:W0:Y:S01]  /*1170*/  MUFU.RCP R15, R15 ;  /* 0x0000000f000f7308 */ /* 0x000e220000001000 */
[----:B------:R-:W-:Y:S01]  /*1180*/  FMUL R8, R7, R8 ;  /* 0x0000000807087220 */ /* 0x000fe20000400000 */
[----:B------:R-:W-:Y:S01]  /*1190*/  @!P4 FMUL R10, R10, 16777216 ;  /* 0x4b8000000a0ac820 */ /* 0x000fe20000400000 */
[----:B------:R-:W1:Y:S01]  /*11a0*/  SHFL.BFLY PT, R11, R6, 0x2, 0x1f ;  /* 0x0c401f00060b7f89 */ /* 0x000e6200000e0000 */
[----:B---3--:R-:W-:Y:S01]  /*11b0*/  FADD R7, R4, R5 ;  /* 0x0000000504077221 */ /* 0x008fe20000000000 */
[----:B------:R-:W-:Y:S01]  /*11c0*/  FFMA R8, R17, R8, R12 ;  /* 0x0000000811087223 */ /* 0x000fe2000000000c */
[----:B------:R-:W-:-:S02]  /*11d0*/  IMAD.WIDE R16, R2, R35, c[0x0][0x160] ;  /* 0x0000580002107625 */ /* 0x000fc400078e0223 */
[C---:B------:R-:W-:Y:S01]  /*11e0*/  FMUL R14, R7.reuse, 0.25 ;  /* 0x3e800000070e7820 */ /* 0x040fe20000400000 */
[----:B------:R-:W-:Y:S01]  /*11f0*/  FSETP.GEU.AND P3, PT, |R7|, 1.175494350822287508e-38, PT ;  /* 0x008000000700780b */ /* 0x000fe20003f6e200 */
[----:B------:R-:W2:Y:S01]  /*1200*/  SHFL.BFLY PT, R13, R8, 0x2, 0x1f ;  /* 0x0c401f00080d7f89 */ /* 0x000ea200000e0000 */
[----:B0-----:R-:W-:-:S05]  /*1210*/  FMUL R10, R15, R10 ;  /* 0x0000000a0f0a7220 */ /* 0x001fca0000400000 */
[----:B------:R-:W-:Y:S02]  /*1220*/  FSEL R10, R10, RZ, P0 ;  /* 0x000000ff0a0a7208 */ /* 0x000fe40000000000 */
[----:B------:R-:W-:Y:S01]  /*1230*/  FSETP.GT.AND P0, PT, |R7|, 8.50705917302346158658e+37, PT ;  /* 0x7e8000000700780b */ /* 0x000fe20003f04200 */
[----:B-1----:R-:W-:-:S03]  /*1240*/  FADD R11, -R6, R11 ;  /* 0x0000000b060b7221 */ /* 0x002fc60000000100 */
[----:B------:R-:W-:Y:S01]  /*1250*/  FSEL R14, R14, R7, P0 ;  /* 0x000000070e0e7208 */ /* 0x000fe20000000000 */
[C---:B------:R-:W-:Y:S01]  /*1260*/  FMUL R12, R11.reuse, R11 ;  /* 0x0000000b0b0c7220 */ /* 0x040fe20000400000 */
[----:B------:R-:W-:-:S03]  /*1270*/  FFMA R6, R11, R10, R6 ;  /* 0x0000000a0b067223 */ /* 0x000fc60000000006 */
[----:B------:R-:W-:Y:S01]  /*1280*/  @!P3 FMUL R14, R14, 16777216 ;  /* 0x4b8000000e0eb820 */ /* 0x000fe20000400000 */
[----:B--2---:R-:W-:Y:S01]  /*1290*/  FADD R13, R8, R13 ;  /* 0x0000000d080d7221 */ /* 0x004fe20000000000 */
[----:B------:R-:W-:Y:S02]  /*12a0*/  FMUL R12, R9, R12 ;  /* 0x0000000c090c7220 */ /* 0x000fe40000400000 */
[----:B------:R-:W-:Y:S01]  /*12b0*/  @P0 FMUL R5, R5, 0.25 ;  /* 0x3e80000005050820 */ /* 0x000fe20000400000 */
[----:B------:R-:W0:Y:S01]  /*12c0*/  SHFL.BFLY PT, R9, R6, 0x1, 0x1f ;  /* 0x0c201f0006097f89 */ /* 0x000e2200000e0000 */
[----:B------:R-:W-:Y:S01]  /*12d0*/  FSETP.NEU.AND P0, PT, R7, RZ, PT ;  /* 0x000000ff0700720b */ /* 0x000fe20003f0d000 */
[----:B------:R-:W-:Y:S01]  /*12e0*/  FFMA R12, R10, R12, R13 ;  /* 0x0000000c0a0c7223 */ /* 0x000fe2000000000d */
[----:B------:R-:W1:Y:S01]  /*12f0*/  MUFU.RCP R14, R14 ;  /* 0x0000000e000e7308 */ /* 0x000e620000001000 */
[----:B------:R-:W-:Y:S01]  /*1300*/  @!P3 FMUL R5, R5, 16777216 ;  /* 0x4b8000000505b820 */ /* 0x000fe20000400000 */
[----:B------:R-:W-:-:S02]  /*1310*/  LOP3.LUT P3, RZ, R21, 0x1f, RZ, 0xc0, !PT ;  /* 0x0000001f15ff7812 */ /* 0x000fc4000786c0ff */
[----:B------:R-:W2:Y:S01]  /*1320*/  SHFL.BFLY PT, R11, R12, 0x1, 0x1f ;  /* 0x0c201f000c0b7f89 */ /* 0x000ea200000e0000 */
[----:B------:R-:W-:-:S04]  /*1330*/  SHF.R.U32.HI R10, RZ, 0x3, R21 ;  /* 0x00000003ff0a7819 */ /* 0x000fc80000011615 */
[----:B------:R-:W-:-:S06]  /*1340*/  LOP3.LUT R10, R10, 0x1c, RZ, 0xc0, !PT ;  /* 0x0000001c0a0a7812 */ /* 0x000fcc00078ec0ff */
[----:B------:R-:W-:Y:S01]  /*1350*/  @!P3 STS [R10+0x40], R7 ;  /* 0x000040070a00b388 */ /* 0x000fe20000000800 */
[----:B-1----:R-:W-:Y:S01]  /*1360*/  FMUL R5, R14, R5 ;  /* 0x000000050e057220 */ /* 0x002fe20000400000 */
[----:B0-----:R-:W-:-:S04]  /*1370*/  FADD R9, -R6, R9 ;  /* 0x0000000906097221 */ /* 0x001fc80000000100 */
[----:B------:R-:W-:Y:S02]  /*1380*/  FSEL R5, R5, RZ, P0 ;  /* 0x000000ff05057208 */ /* 0x000fe40000000000 */
[----:B------:R-:W-:Y:S01]  /*1390*/  ISETP.GE.AND P0, PT, R21, 0x8, PT ;  /* 0x000000081500780c */ /* 0x000fe20003f06270 */
[C---:B------:R-:W-:Y:S02]  /*13a0*/  FMUL R13, R9.reuse, R9 ;  /* 0x00000009090d7220 */ /* 0x040fe40000400000 */
[----:B------:R-:W-:Y:S01]  /*13b0*/  FFMA R9, R9, R5, R6 ;  /* 0x0000000509097223 */ /* 0x000fe20000000006 */
[----:B--2---:R-:W-:Y:S01]  /*13c0*/  FADD R8, R12, R11 ;  /* 0x0000000b0c087221 */ /* 0x004fe20000000000 */
[----:B------:R-:W-:-:S03]  /*13d0*/  FMUL R13, R4, R13 ;  /* 0x0000000d040d7220 */ /* 0x000fc60000400000 */
[----:B------:R-:W-:Y:S01]  /*13e0*/  @!P3 STS [R10], R9 ;  /* 0x000000090a00b388 */ /* 0x000fe20000000800 */
[----:B------:R-:W-:-:S05]  /*13f0*/  FFMA R13, R5, R13, R8 ;  /* 0x0000000d050d7223 */ /* 0x000fca0000000008 */
[----:B------:R-:W-:Y:S04]  /*1400*/  @!P3 STS [R10+0x20], R13 ;  /* 0x0000200d0a00b388 */ /* 0x000fe80000000800 */
[----:B------:R-:W-:Y:S06]  /*1410*/  BAR.SYNC 0x0 ;  /* 0x0000000000007b1d */ /* 0x000fec0000000000 */
[----:B------:R-:W0:Y:S04]  /*1420*/  @!P0 LDS R23, [R21.X4+0x40] ;  /* 0x0000400015178984 */ /* 0x000e280000004800 */
[----:B------:R-:W-:Y:S04]  /*1430*/  @!P0 LDS R20, [R21.X4] ;  /* 0x0000000015148984 */ /* 0x000fe80000004800 */
[----:B------:R-:W1:Y:S04]  /*1440*/  @!P0 LDS R22, [R21.X4+0x20] ;  /* 0x0000200015168984 */ /* 0x000e680000004800 */
[----:B0-----:R-:W0:Y:S04]  /*1450*/  SHFL.BFLY PT, R8, R23, 0x4, 0x1f ;  /* 0x0c801f0017087f89 */ /* 0x001e2800000e0000 */
[----:B-1----:R-:W1:Y:S01]  /*1460*/  SHFL.BFLY PT, R9, R22, 0x4, 0x1f ;  /* 0x0c801f0016097f89 */ /* 0x002e6200000e0000 */
[----:B0-----:R-:W-:-:S04]  /*1470*/  FADD R4, R23, R8 ;  /* 0x0000000817047221 */ /* 0x001fc80000000000 */
[C---:B------:R-:W-:Y:S01]  /*1480*/  FMUL R7, R4.reuse, 0.25 ;  /* 0x3e80000004077820 */ /* 0x040fe20000400000 */
[C---:B------:R-:W-:Y:S01]  /*1490*/  FSETP.GEU.AND P3, PT, |R4|.reuse, 1.175494350822287508e-38, PT ;  /* 0x008000000400780b */ /* 0x040fe20003f6e200 */
[----:B------:R-:W0:Y:S01]  /*14a0*/  SHFL.BFLY PT, R5, R4, 0x2, 0x1f ;  /* 0x0c401f0004057f89 */ /* 0x000e2200000e0000 */
[----:B------:R-:W-:Y:S01]  /*14b0*/  FSETP.GT.AND P0, PT, |R4|, 8.50705917302346158658e+37, PT ;  /* 0x7e8000000400780b */ /* 0x000fe20003f04200 */
[----:B-1----:R-:W-:-:S03]  /*14c0*/  FADD R9, R22, R9 ;  /* 0x0000000916097221 */ /* 0x002fc60000000000 */
[----:B------:R-:W-:Y:S02]  /*14d0*/  FSEL R10, R7, R4, P0 ;  /* 0x00000004070a7208 */ /* 0x000fe40000000000 */
[----:B------:R-:W1:Y:S05]  /*14e0*/  SHFL.BFLY PT, R7, R20, 0x4, 0x1f ;  /* 0x0c801f0014077f89 */ /* 0x000e6a00000e0000 */
[----:B------:R-:W-:Y:S02]  /*14f0*/  @!P3 FMUL R10, R10, 16777216 ;  /* 0x4b8000000a0ab820 */ /* 0x000fe40000400000 */
[----:B------:R-:W-:Y:S02]  /*1500*/  @P0 FMUL R8, R8, 0.25 ;  /* 0x3e80000008080820 */ /* 0x000fe40000400000 */
[----:B------:R-:W2:Y:S02]  /*1510*/  MUFU.RCP R11, R10 ;  /* 0x0000000a000b7308 */ /* 0x000ea40000001000 */
[----:B------:R-:W-:Y:S01]  /*1520*/  @!P3 FMUL R8, R8, 16777216 ;  /* 0x4b8000000808b820 */ /* 0x000fe20000400000 */
[C---:B------:R-:W-:Y:S01]  /*1530*/  FSETP.NEU.AND P3, PT, R4.reuse, RZ, PT ;  /* 0x000000ff0400720b */ /* 0x040fe20003f6d000 */
[----:B0-----:R-:W-:-:S04]  /*1540*/  FADD R6, R4, R5 ;  /* 0x0000000504067221 */ /* 0x001fc80000000000 */
[C---:B------:R-:W-:Y:S01]  /*1550*/  FMUL R13, R6.reuse, 0.25 ;  /* 0x3e800000060d7820 */ /* 0x040fe20000400000 */
[C---:B------:R-:W-:Y:S02]  /*1560*/  FSETP.GEU.AND P4, PT, |R6|.reuse, 1.175494350822287508e-38, PT ;  /* 0x008000000600780b */ /* 0x040fe40003f8e200 */
[----:B------:R-:W-:Y:S01]  /*1570*/  FSETP.GT.AND P0, PT, |R6|, 8.50705917302346158658e+37, PT ;  /* 0x7e8000000600780b */ /* 0x000fe20003f04200 */
[----:B--2---:R-:W-:Y:S01]  /*1580*/  FMUL R8, R11, R8 ;  /* 0x000000080b087220 */ /* 0x004fe20000400000 */
[----:B-1----:R-:W-:Y:S02]  /*1590*/  FADD R11, -R20, R7 ;  /* 0x00000007140b7221 */ /* 0x002fe40000000100 */
[----:B------:R-:W-:Y:S01]  /*15a0*/  FSEL R13, R13, R6, P0 ;  /* 0x000000060d0d7208 */ /* 0x000fe20000000000 */
[----:B------:R-:W0:Y:S01]  /*15b0*/  SHFL.BFLY PT, R7, R6, 0x1, 0x1f ;  /* 0x0c201f0006077f89 */ /* 0x000e2200000e0000 */
[----:B------:R-:W-:Y:S01]  /*15c0*/  FSEL R8, R8, RZ, P3 ;  /* 0x000000ff08087208 */ /* 0x000fe20001800000 */
[----:B------:R-:W-:-:S04]  /*15d0*/  FMUL R10, R11, R11 ;  /* 0x0000000b0b0a7220 */ /* 0x000fc80000400000 */
[----:B------:R-:W-:Y:S01]  /*15e0*/  FFMA R11, R11, R8, R20 ;  /* 0x000000080b0b7223 */ /* 0x000fe20000000014 */
[----:B------:R-:W-:Y:S01]  /*15f0*/  @!P4 FMUL R13, R13, 16777216 ;  /* 0x4b8000000d0dc820 */ /* 0x000fe20000400000 */
[----:B------:R-:W-:Y:S01]  /*1600*/  FMUL R10, R23, R10 ;  /* 0x0000000a170a7220 */ /* 0x000fe20000400000 */
[----:B------:R-:W-:Y:S01]  /*1610*/  @P0 FMUL R5, R5, 0.25 ;  /* 0x3e80000005050820 */ /* 0x000fe20000400000 */
[----:B------:R-:W-:Y:S01]  /*1620*/  FSETP.NEU.AND P0, PT, R6, RZ, PT ;  /* 0x000000ff0600720b */ /* 0x000fe20003f0d000 */
[----:B------:R-:W1:Y:S01]  /*1630*/  SHFL.BFLY PT, R12, R11, 0x2, 0x1f ;  /* 0x0c401f000b0c7f89 */ /* 0x000e6200000e0000 */
[----:B------:R-:W2:Y:S01]  /*1640*/  MUFU.RCP R14, R13 ;  /* 0x0000000d000e7308 */ /* 0x000ea20000001000 */
[----:B------:R-:W-:Y:S01]  /*1650*/  FFMA R9, R8, R10, R9 ;  /* 0x0000000a08097223 */ /* 0x000fe20000000009 */
[----:B------:R-:W-:-:S04]  /*1660*/  @!P4 FMUL R5, R5, 16777216 ;  /* 0x4b8000000505c820 */ /* 0x000fc80000400000 */
[----:B------:R-:W3:Y:S01]  /*1670*/  SHFL.BFLY PT, R10, R9, 0x2, 0x1f ;  /* 0x0c401f00090a7f89 */ /* 0x000ee200000e0000 */
[----:B0-----:R-:W-:Y:S01]  /*1680*/  FADD R8, R6, R7 ;  /* 0x0000000706087221 */ /* 0x001fe20000000000 */
[----:B--2---:R-:W-:-:S04]  /*1690*/  FMUL R14, R14, R5 ;  /* 0x000000050e0e7220 */ /* 0x004fc80000400000 */
[C---:B------:R-:W-:Y:S01]  /*16a0*/  FSETP.GEU.AND P3, PT, |R8|.reuse, 1.175494350822287508e-38, PT ;  /* 0x008000000800780b */ /* 0x040fe20003f6e200 */
[----:B------:R-:W-:Y:S01]  /*16b0*/  FMUL R15, R8, 0.25 ;  /* 0x3e800000080f7820 */ /* 0x000fe20000400000 */
[----:B------:R-:W-:Y:S01]  /*16c0*/  FSEL R14, R14, RZ, P0 ;  /* 0x000000ff0e0e7208 */ /* 0x000fe20000000000 */
[----:B-1----:R-:W-:Y:S01]  /*16d0*/  FADD R12, -R11, R12 ;  /* 0x0000000c0b0c7221 */ /* 0x002fe20000000100 */
[----:B------:R-:W-:-:S03]  /*16e0*/  FSETP.GT.AND P0, PT, |R8|, 8.50705917302346158658e+37, PT ;  /* 0x7e8000000800780b */ /* 0x000fc60003f04200 */
[C---:B------:R-:W-:Y:S01]  /*16f0*/  FMUL R5, R12.reuse, R12 ;  /* 0x0000000c0c057220 */ /* 0x040fe20000400000 */
[----:B------:R-:W-:Y:S01]  /*1700*/  FFMA R11, R12, R14, R11 ;  /* 0x0000000e0c0b7223 */ /* 0x000fe2000000000b */
[----:B------:R-:W-:Y:S01]  /*1710*/  FSEL R15, R15, R8, P0 ;  /* 0x000000080f0f7208 */ /* 0x000fe20000000000 */
[----:B---3--:R-:W-:Y:S01]  /*1720*/  FADD R9, R9, R10 ;  /* 0x0000000a09097221 */ /* 0x008fe20000000000 */
[----:B------:R-:W-:Y:S02]  /*1730*/  FMUL R5, R4, R5 ;  /* 0x0000000504057220 */ /* 0x000fe40000400000 */
[----:B------:R-:W0:Y:S01]  /*1740*/  SHFL.BFLY PT, R4, R11, 0x1, 0x1f ;  /* 0x0c201f000b047f89 */ /* 0x000e2200000e0000 */
[----:B------:R-:W-:Y:S01]  /*1750*/  @!P3 FMUL R15, R15, 16777216 ;  /* 0x4b8000000f0fb820 */ /* 0x000fe20000400000 */
[----:B------:R-:W-:Y:S02]  /*1760*/  FFMA R5, R14, R5, R9 ;  /* 0x000000050e057223 */ /* 0x000fe40000000009 */
[----:B------:R-:W-:Y:S01]  /*1770*/  @P0 FMUL R7, R7, 0.25 ;  /* 0x3e80000007070820 */ /* 0x000fe20000400000 */
[----:B------:R-:W1:Y:S01]  /*1780*/  MUFU.RCP R12, R15 ;  /* 0x0000000f000c7308 */ /* 0x000e620000001000 */
[----:B------:R-:W-:Y:S01]  /*1790*/  LOP3.LUT P0, RZ, R21, 0x7, RZ, 0xc0, !PT ;  /* 0x0000000715ff7812 */ /* 0x000fe2000780c0ff */
[----:B------:R-:W2:Y:S01]  /*17a0*/  SHFL.BFLY PT, R10, R5, 0x1, 0x1f ;  /* 0x0c201f00050a7f89 */ /* 0x000ea200000e0000 */
[----:B------:R-:W-:Y:S01]  /*17b0*/  @!P3 FMUL R7, R7, 16777216 ;  /* 0x4b8000000707b820 */ /* 0x000fe20000400000 */
[----:B------:R-:W-:-:S02]  /*17c0*/  FSETP.NEU.AND P3, PT, R8, RZ, PT ;  /* 0x000000ff0800720b */ /* 0x000fc40003f6d000 */
[----:B------:R-:W-:Y:S01]  /*17d0*/  ISETP.LT.AND P0, PT, R21, 0x8, !P0 ;  /* 0x000000081500780c */ /* 0x000fe20004701270 */
[----:B-1----:R-:W-:Y:S01]  /*17e0*/  FMUL R12, R12, R7 ;  /* 0x000000070c0c7220 */ /* 0x002fe20000400000 */
[----:B0-----:R-:W-:-:S11]  /*17f0*/  FADD R4, -R11, R4 ;  /* 0x000000040b047221 */ /* 0x001fd60000000100 */
[----:B------:R-:W-:Y:S01]  /*1800*/  @P0 STS [R21.X4+0x40], R8 ;  /* 0x0000400815000388 */ /* 0x000fe20000004800 */
[----:B------:R-:W-:Y:S01]  /*1810*/  FSEL R12, R12, RZ, P3 ;  /* 0x000000ff0c0c7208 */ /* 0x000fe20001800000 */
[----:B------:R-:W-:Y:S01]  /*1820*/  FMUL R9, R4, R4 ;  /* 0x0000000404097220 */ /* 0x000fe20000400000 */
[----:B--2---:R-:W-:-:S03]  /*1830*/  FADD R7, R5, R10 ;  /* 0x0000000a05077221 */ /* 0x004fc60000000000 */
[----:B------:R-:W-:Y:S01]  /*1840*/  FMUL R9, R6, R9 ;  /* 0x0000000906097220 */ /* 0x000fe20000400000 */
[----:B------:R-:W-:Y:S02]  /*1850*/  FFMA R10, R4, R12, R11 ;  /* 0x0000000c040a7223 */ /* 0x000fe4000000000b */
[----:B------:R-:W-:Y:S01]  /*1860*/  CS2R R4, SRZ ;  /* 0x0000000000047805 */ /* 0x000fe2000001ff00 */
[----:B------:R-:W-:Y:S02]  /*1870*/  FFMA R12, R12, R9, R7 ;  /* 0x000000090c0c7223 */ /* 0x000fe40000000007 */
[----:B------:R-:W-:Y:S01]  /*1880*/  CS2R R6, SRZ ;  /* 0x0000000000067805 */ /* 0x000fe2000001ff00 */
[----:B------:R-:W-:Y:S04]  /*1890*/  @P0 STS [R21.X4], R10 ;  /* 0x0000000a15000388 */ /* 0x000fe80000004800 */
[----:B------:R-:W-:Y:S04]  /*18a0*/  @P0 STS [R21.X4+0x20], R12 ;  /* 0x0000200c15000388 */ /* 0x000fe80000004800 */
[----:B------:R-:W-:Y:S06]  /*18b0*/  BAR.SYNC 0x0 ;  /* 0x0000000000007b1d */ /* 0x000fec0000000000 */
[----:B------:R0:W2:Y:S01]  /*18c0*/  @P1 LDG.E.EF.128 R4, [R16.64] ;  /* 0x0000000410041981 */ /* 0x0000a2000c0e1d00 */
[----:B------:R-:W-:Y:S01]  /*18d0*/  CS2R R8, SRZ ;  /* 0x0000000000087805 */ /* 0x000fe2000001ff00 */
[----:B------:R-:W-:Y:S01]  /*18e0*/  CS2R R10, SRZ ;  /* 0x00000000000a7805 */ /* 0x000fe2000001ff00 */
[----:B------:R-:W-:-:S05]  /*18f0*/  IMAD.WIDE R20, R2, R35, c[0x0][0x170] ;  /* 0x00005c0002147625 */ /* 0x000fca00078e0223 */
[----:B------:R1:W3:Y:S01]  /*1900*/  @P1 LDG.E.EF.128 R8, [R20.64] ;  /* 0x0000000414081981 */ /* 0x0002e2000c0e1d00 */
[----:B------:R-:W-:Y:S01]  /*1910*/  CS2R R12, SRZ ;  /* 0x00000000000c7805 */ /* 0x000fe2000001ff00 */
[----:B------:R-:W-:-:S06]  /*1920*/  CS2R R14, SRZ ;  /* 0x00000000000e7805 */ /* 0x000fcc000001ff00 */
[----:B------:R4:W5:Y:S01]  /*1930*/  @P1 LDG.E.EF.128 R12, [R26.64] ;  /* 0x000000041a0c1981 */ /* 0x000962000c0e1d00 */
[----:B0-----:R-:W-:Y:S01]  /*1940*/  CS2R R16, SRZ ;  /* 0x0000000000107805 */ /* 0x001fe2000001ff00 */
[----:B------:R-:W-:Y:S01]  /*1950*/  CS2R R18, SRZ ;  /* 0x0000000000127805 */ /* 0x000fe2000001ff00 */
[----:B-1----:R-:W-:Y:S01]  /*1960*/  CS2R R20, SRZ ;  /* 0x0000000000147805 */ /* 0x002fe2000001ff00 */
[----:B------:R-:W-:Y:S01]  /*1970*/  CS2R R22, SRZ ;  /* 0x0000000000167805 */ /* 0x000fe2000001ff00 */
[----:B------:R-:W-:-:S04]  /*1980*/  IMAD.WIDE.U32 R32, R3, R35, c[0x0][0x180] ;  /* 0x0000600003207625 */ /* 0x000fc800078e0023 */
[----:B----4-:R-:W-:Y:S01]  /*1990*/  IMAD.WIDE.U32 R26, R3, R35, c[0x0][0x188] ;  /* 0x00006200031a7625 */ /* 0x010fe200078e0023 */
[----:B------:R-:W4:Y:S04]  /*19a0*/  @!P2 LDG.E.EL.128 R16, [R32.64] ;  /* 0x000000042010a981 */ /* 0x000f28000c2e1d00 */
[----:B------:R-:W4:Y:S01]  /*19b0*/  @!P2 LDG.E.EL.128 R20, [R26.64] ;  /* 0x000000041a14a981 */ /* 0x000f22000c2e1d00 */
[----:B--2---:R-:W-:Y:S02]  /*19c0*/  SEL R4, R4, RZ, P1 ;  /* 0x000000ff04047207 */ /* 0x004fe40000800000 */
[----:B------:R-:W-:Y:S02]  /*19d0*/  SEL R5, R5, RZ, P1 ;  /* 0x000000ff05057207 */ /* 0x000fe40000800000 */
[----:B------:R-:W-:Y:S01]  /*19e0*/  SEL R6, R6, RZ, P1 ;  /* 0x000000ff06067207 */ /* 0x000fe20000800000 */
[----:B------:R-:W-:Y:S01]  /*19f0*/  HADD2.F32 R3, -RZ, R4.H1_H1 ;  /* 0x30000004ff037230 */ /* 0x000fe20000004100 */
[----:B------:R-:W-:-:S02]  /*1a00*/  SEL R7, R7, RZ, P1 ;  /* 0x000000ff07077207 */ /* 0x000fc40000800000 */
[----:B---3--:R-:W-:Y:S02]  /*1a10*/  SEL R8, R8, RZ, P1 ;  /* 0x000000ff08087207 */ /* 0x008fe40000800000 */
[----:B------:R-:W-:Y:S01]  /*1a20*/  FADD R0, R0, R3 ;  /* 0x0000000300007221 */ /* 0x000fe20000000000 */
[----:B------:R-:W-:Y:S01]  /*1a30*/  HADD2.F32 R3, -RZ, R4.H0_H0 ;  /* 0x20000004ff037230 */ /* 0x000fe20000004100 */
[----:B------:R-:W-:Y:S01]  /*1a40*/  SEL R11, R11, RZ, P1 ;  /* 0x000000ff0b0b7207 */ /* 0x000fe20000800000 */
[--C-:B------:R-:W-:Y:S01]  /*1a50*/  HADD2.F32 R4, -RZ, R5.reuse.H1_H1 ;  /* 0x30000005ff047230 */ /* 0x100fe20000004100 */
[----:B------:R-:W-:Y:S01]  /*1a60*/  SEL R10, R10, RZ, P1 ;  /* 0x000000ff0a0a7207 */ /* 0x000fe20000800000 */
[----:B------:R-:W-:Y:S01]  /*1a70*/  HADD2.F32 R5, -RZ, R5.H0_H0 ;  /* 0x20000005ff057230 */ /* 0x000fe20000004100 */
[----:B------:R-:W-:Y:S01]  /*1a80*/  FADD R24, R24, R3 ;  /* 0x0000000318187221 */ /* 0x000fe20000000000 */
[--C-:B------:R-:W-:Y:S01]  /*1a90*/  HADD2.F32 R3, -RZ, R6.reuse.H1_H1 ;  /* 0x30000006ff037230 */ /* 0x100fe20000004100 */
[----:B------:R-:W-:Y:S01]  /*1aa0*/  FADD R25, R25, R4 ;  /* 0x0000000419197221 */ /* 0x000fe20000000000 */
[----:B------:R-:W-:Y:S01]  /*1ab0*/  HADD2.F32 R4, -RZ, R6.H0_H0 ;  /* 0x20000006ff047230 */ /* 0x000fe20000004100 */
[----:B------:R-:W-:Y:S01]  /*1ac0*/  FADD R28, R28, R5 ;  /* 0x000000051c1c7221 */ /* 0x000fe20000000000 */
[--C-:B------:R-:W-:Y:S01]  /*1ad0*/  HADD2.F32 R5, -RZ, R7.reuse.H1_H1 ;  /* 0x30000007ff057230 */ /* 0x100fe20000004100 */
[----:B------:R-:W-:Y:S01]  /*1ae0*/  FADD R30, R30, R3 ;  /* 0x000000031e1e7221 */ /* 0x000fe20000000000 */
[----:B------:R-:W-:Y:S01]  /*1af0*/  HADD2.F32 R6, -RZ, R7.H0_H0 ;  /* 0x20000007ff067230 */ /* 0x000fe20000004100 */
[----:B------:R-:W0:Y:S01]  /*1b00*/  LDS R3, [0x20] ;  /* 0x00002000ff037984 */ /* 0x000e220000000800 */
[----:B------:R-:W-:Y:S01]  /*1b10*/  FADD R29, R29, R4 ;  /* 0x000000041d1d7221 */ /* 0x000fe20000000000 */
[----:B------:R-:W-:Y:S01]  /*1b20*/  SEL R4, R9, RZ, P1 ;  /* 0x000000ff09047207 */ /* 0x000fe20000800000 */
[--C-:B------:R-:W-:Y:S01]  /*1b30*/  HADD2.F32 R7, -RZ, R8.reuse.H0_H0 ;  /* 0x20000008ff077230 */ /* 0x100fe20000004100 */
[----:B------:R-:W-:Y:S01]  /*1b40*/  FADD R34, R34, R5 ;  /* 0x0000000522227221 */ /* 0x000fe20000000000 */
[----:B------:R-:W-:Y:S01]  /*1b50*/  HADD2.F32 R5, -RZ, R8.H1_H1 ;  /* 0x30000008ff057230 */ /* 0x000fe20000004100 */
[----:B------:R-:W-:Y:S01]  /*1b60*/  FADD R31, R31, R6 ;  /* 0x000000061f1f7221 */ /* 0x000fe20000000000 */
[--C-:B------:R-:W-:Y:S01]  /*1b70*/  HADD2.F32 R9, -RZ, R4.reuse.H0_H0 ;  /* 0x20000004ff097230 */ /* 0x100fe20000004100 */
[----:B------:R-:W-:Y:S01]  /*1b80*/  FFMA R24, R7, 0.125, R24 ;  /* 0x3e00000007187823 */ /* 0x000fe20000000018 */
[----:B------:R-:W-:Y:S01]  /*1b90*/  HADD2.F32 R4, -RZ, R4.H1_H1 ;  /* 0x30000004ff047230 */ /* 0x000fe20000004100 */
[----:B------:R-:W-:Y:S01]  /*1ba0*/  FFMA R5, R5, 0.125, R0 ;  /* 0x3e00000005057823 */ /* 0x000fe20000000000 */
[----:B-----5:R-:W-:Y:S01]  /*1bb0*/  SEL R12, R12, RZ, P1 ;  /* 0x000000ff0c0c7207 */ /* 0x020fe20000800000 */
[----:B------:R-:W1:Y:S01]  /*1bc0*/  LDS R0, [RZ] ;  /* 0x00000000ff007984 */ /* 0x000e620000000800 */
[----:B------:R-:W-:Y:S01]  /*1bd0*/  SEL R14, R14, RZ, P1 ;  /* 0x000000ff0e0e7207 */ /* 0x000fe20000800000 */
[----:B------:R-:W-:Y:S01]  /*1be0*/  FFMA R7, R4, 0.125, R25 ;  /* 0x3e00000004077823 */ /* 0x000fe20000000019 */
[----:B------:R-:W-:Y:S01]  /*1bf0*/  HADD2.F32 R4, -RZ, R11.H0_H0 ;  /* 0x2000000bff047230 */ /* 0x000fe20000004100 */
[----:B------:R-:W-:Y:S01]  /*1c00*/  SEL R13, R13, RZ, P1 ;  /* 0x000000ff0d0d7207 */ /* 0x000fe20000800000 */
[--C-:B------:R-:W-:Y:S01]  /*1c10*/  HADD2.F32 R6, -RZ, R10.reuse.H0_H0 ;  /* 0x2000000aff067230 */ /* 0x100fe20000004100 */
[----:B------:R-:W-:Y:S01]  /*1c20*/  FFMA R28, R9, 0.125, R28 ;  /* 0x3e000000091c7823 */ /* 0x000fe2000000001c */
[----:B------:R-:W-:Y:S01]  /*1c30*/  HADD2.F32 R9, -RZ, R10.H1_H1 ;  /* 0x3000000aff097230 */ /* 0x000fe20000004100 */
[----:B------:R-:W-:Y:S01]  /*1c40*/  FFMA R31, R4, 0.125, R31 ;  /* 0x3e000000041f7823 */ /* 0x000fe2000000001f */
[----:B------:R-:W-:Y:S01]  /*1c50*/  HADD2.F32 R4, -RZ, R12.H1_H1 ;  /* 0x3000000cff047230 */ /* 0x000fe20000004100 */
[----:B------:R-:W-:Y:S01]  /*1c60*/  FFMA R29, R6, 0.125, R29 ;  /* 0x3e000000061d7823 */ /* 0x000fe2000000001d */
[----:B------:R-:W-:Y:S01]  /*1c70*/  HADD2.F32 R6, -RZ, R13.H1_H1 ;  /* 0x3000000dff067230 */ /* 0x000fe20000004100 */
[----:B------:R-:W-:Y:S01]  /*1c80*/  SEL R8, R15, RZ, P1 ;  /* 0x000000ff0f087207 */ /* 0x000fe20000800000 */
[----:B------:R-:W-:Y:S01]  /*1c90*/  HADD2.F32 R25, -RZ, R11.H1_H1 ;  /* 0x3000000bff197230 */ /* 0x000fe20000004100 */
[----:B------:R-:W-:Y:S01]  /*1ca0*/  FADD R5, R5, R4 ;  /* 0x0000000405057221 */ /* 0x000fe20000000000 */
[----:B------:R-:W-:Y:S01]  /*1cb0*/  HADD2.F32 R4, -RZ, R14.H0_H0 ;  /* 0x2000000eff047230 */ /* 0x000fe20000004100 */
[----:B------:R-:W-:Y:S01]  /*1cc0*/  FFMA R11, R9, 0.125, R30 ;  /* 0x3e000000090b7823 */ /* 0x000fe2000000001e */
[----:B------:R-:W-:Y:S01]  /*1cd0*/  HADD2.F32 R9, -RZ, R12.H0_H0 ;  /* 0x2000000cff097230 */ /* 0x000fe20000004100 */
[----:B------:R-:W-:Y:S01]  /*1ce0*/  FADD R7, R7, R6 ;  /* 0x0000000607077221 */ /* 0x000fe20000000000 */
[----:B------:R-:W-:Y:S01]  /*1cf0*/  HADD2.F32 R13, -RZ, R13.H0_H0 ;  /* 0x2000000dff0d7230 */ /* 0x000fe20000004100 */
[----:B------:R-:W-:Y:S01]  /*1d00*/  FADD R29, R29, R4 ;  /* 0x000000041d1d7221 */ /* 0x000fe20000000000 */
[----:B------:R-:W-:Y:S01]  /*1d10*/  MOV R4, 0x3a4ccccd ;  /* 0x3a4ccccd00047802 */ /* 0x000fe20000000f00 */
[----:B------:R-:W-:Y:S01]  /*1d20*/  HADD2.F32 R6, -RZ, R14.H1_H1 ;  /* 0x3000000eff067230 */ /* 0x000fe20000004100 */
[----:B------:R-:W-:Y:S01]  /*1d30*/  FADD R9, R24, R9 ;  /* 0x0000000918097221 */ /* 0x000fe20000000000 */
[--C-:B------:R-:W-:Y:S01]  /*1d40*/  HADD2.F32 R15, -RZ, R8.reuse.H1_H1 ;  /* 0x30000008ff0f7230 */ /* 0x100fe20000004100 */
[----:B------:R-:W-:Y:S01]  /*1d50*/  FADD R13, R28, R13 ;  /* 0x0000000d1c0d7221 */ /* 0x000fe20000000000 */
[----:B------:R-:W-:Y:S01]  /*1d60*/  HADD2.F32 R8, -RZ, R8.H0_H0 ;  /* 0x20000008ff087230 */ /* 0x000fe20000004100 */
[----:B----4-:R-:W-:Y:S01]  /*1d70*/  SEL R16, R16, RZ, !P2 ;  /* 0x000000ff10107207 */ /* 0x010fe20005000000 */
[----:B0-----:R-:W-:Y:S01]  /*1d80*/  FFMA R3, R3, R4, 9.9999997473787516356e-06 ;  /* 0x3727c5ac03037423 */ /* 0x001fe20000000004 */
[----:B------:R-:W-:Y:S01]  /*1d90*/  SEL R20, R20, RZ, !P2 ;  /* 0x000000ff14147207 */ /* 0x000fe20005000000 */
[----:B------:R-:W-:Y:S01]  /*1da0*/  FFMA R34, R25, 0.125, R34 ;  /* 0x3e00000019227823 */ /* 0x000fe20000000022 */
[----:B------:R-:W-:Y:S01]  /*1db0*/  SEL R17, R17, RZ, !P2 ;  /* 0x000000ff11117207 */ /* 0x000fe20005000000 */
[----:B------:R-:W-:Y:S01]  /*1dc0*/  FADD R11, R11, R6 ;  /* 0x000000060b0b7221 */ /* 0x000fe20000000000 */
[----:B------:R-:W-:Y:S01]  /*1dd0*/  SEL R21, R21, RZ, !P2 ;  /* 0x000000ff15157207 */ /* 0x000fe20005000000 */
[----:B------:R-:W0:Y:S01]  /*1de0*/  MUFU.RSQ R3, R3 ;  /* 0x0000000300037308 */ /* 0x000e220000001400 */
[----:B------:R-:W-:Y:S01]  /*1df0*/  FADD R31, R31, R8 ;  /* 0x000000081f1f7221 */ /* 0x000fe20000000000 */
[----:B------:R-:W-:Y:S01]  /*1e00*/  FADD R15, R34, R15 ;  /* 0x0000000f220f7221 */ /* 0x000fe20000000000 */
[--C-:B------:R-:W-:Y:S01]  /*1e10*/  HADD2.F32 R8, -RZ, R16.reuse.H1_H1 ;  /* 0x30000010ff087230 */ /* 0x100fe20000004100 */
[----:B------:R-:W-:Y:S01]  /*1e20*/  SEL R18, R18, RZ, !P2 ;  /* 0x000000ff12127207 */ /* 0x000fe20005000000 */
[C---:B-1----:R-:W-:Y:S01]  /*1e30*/  FADD R4, -R0.reuse, R9 ;  /* 0x0000000900047221 */ /* 0x042fe20000000100 */
[C---:B------:R-:W-:Y:S01]  /*1e40*/  FADD R6, -R0.reuse, R5 ;  /* 0x0000000500067221 */ /* 0x040fe20000000100 */
[C---:B------:R-:W-:Y:S01]  /*1e50*/  FADD R12, -R0.reuse, R13 ;  /* 0x0000000d000c7221 */ /* 0x040fe20000000100 */
[C---:B------:R-:W-:Y:S01]  /*1e60*/  FADD R14, -R0.reuse, R7 ;  /* 0x00000007000e7221 */ /* 0x040fe20000000100 */
[----:B------:R-:W-:Y:S01]  /*1e70*/  HADD2.F32 R9, -RZ, R16.H0_H0 ;  /* 0x20000010ff097230 */ /* 0x000fe20000004100 */
[----:B------:R-:W-:Y:S01]  /*1e80*/  FADD R26, -R0, R11 ;  /* 0x0000000b001a7221 */ /* 0x000fe20000000100 */
[--C-:B------:R-:W-:Y:S01]  /*1e90*/  HADD2.F32 R7, -RZ, R20.reuse.H1_H1 ;  /* 0x30000014ff077230 */ /* 0x100fe20000004100 */
[----:B------:R-:W-:Y:S01]  /*1ea0*/  SEL R19, R19, RZ, !P2 ;  /* 0x000000ff13137207 */ /* 0x000fe20005000000 */
[----:B------:R-:W-:Y:S01]  /*1eb0*/  HADD2.F32 R16, -RZ, R17.H0_H0 ;  /* 0x20000011ff107230 */ /* 0x000fe20000004100 */
[----:B------:R-:W-:Y:S01]  /*1ec0*/  SEL R22, R22, RZ, !P2 ;  /* 0x000000ff16167207 */ /* 0x000fe20005000000 */
[----:B------:R-:W-:Y:S01]  /*1ed0*/  HADD2.F32 R20, -RZ, R20.H0_H0 ;  /* 0x20000014ff147230 */ /* 0x000fe20000004100 */
[C---:B0-----:R-:W-:Y:S01]  /*1ee0*/  FMUL R10, R3.reuse, R6 ;  /* 0x00000006030a7220 */ /* 0x041fe20000400000 */
[----:B------:R-:W-:Y:S01]  /*1ef0*/  HADD2.F32 R13, -RZ, R21.H0_H0 ;  /* 0x20000015ff0d7230 */ /* 0x000fe20000004100 */
[C---:B------:R-:W-:Y:S01]  /*1f00*/  FMUL R11, R3.reuse, R4 ;  /* 0x00000004030b7220 */ /* 0x040fe20000400000 */
[----:B------:R-:W-:Y:S01]  /*1f10*/  FMUL R12, R3, R12 ;  /* 0x0000000c030c7220 */ /* 0x000fe20000400000 */
[----:B------:R-:W-:Y:S01]  /*1f20*/  SEL R23, R23, RZ, !P2 ;  /* 0x000000ff17177207 */ /* 0x000fe20005000000 */
[C---:B------:R-:W-:Y:S01]  /*1f30*/  FADD R24, -R0.reuse, R29 ;  /* 0x0000001d00187221 */ /* 0x040fe20000000100 */
[C---:B------:R-:W-:Y:S01]  /*1f40*/  FADD R30, -R0.reuse, R15 ;  /* 0x0000000f001e7221 */ /* 0x040fe20000000100 */
[----:B------:R-:W-:Y:S01]  /*1f50*/  FADD R28, -R0, R31 ;  /* 0x0000001f001c7221 */ /* 0x000fe20000000100 */
[----:B------:R-:W-:Y:S01]  /*1f60*/  FMUL R4, R3, R14 ;  /* 0x0000000e03047220 */ /* 0x000fe20000400000 */
[----:B------:R-:W-:Y:S01]  /*1f70*/  FFMA R9, R9, R11, R20 ;  /* 0x0000000b09097223 */ /* 0x000fe20000000014 */
[----:B------:R-:W-:Y:S01]  /*1f80*/  FFMA R8, R8, R10, R7 ;  /* 0x0000000a08087223 */ /* 0x000fe20000000007 */
[----:B------:R-:W-:Y:S01]  /*1f90*/  FFMA R12, R16, R12, R13 ;  /* 0x0000000c100c7223 */ /* 0x000fe2000000000d */
[--C-:B------:R-:W-:Y:S01]  /*1fa0*/  HADD2.F32 R14, -RZ, R18.reuse.H1_H1 ;  /* 0x30000012ff0e7230 */ /* 0x100fe20000004100 */
[C---:B------:R-:W-:Y:S01]  /*1fb0*/  FMUL R0, R3.reuse, R26 ;  /* 0x0000001a03007220 */ /* 0x040fe20000400000 */
[----:B------:R-:W-:Y:S01]  /*1fc0*/  HADD2.F32 R18, -RZ, R18.H0_H0 ;  /* 0x20000012ff127230 */ /* 0x000fe20000004100 */
[C---:B------:R-:W-:Y:S01]  /*1fd0*/  FMUL R6, R3.reuse, R24 ;  /* 0x0000001803067220 */ /* 0x040fe20000400000 */
[----:B------:R-:W-:Y:S01]  /*1fe0*/  HADD2.F32 R13, -RZ, R19.H1_H1 ;  /* 0x30000013ff0d7230 */ /* 0x000fe20000004100 */
[C---:B------:R-:W-:Y:S01]  /*1ff0*/  FMUL R5, R3.reuse, R30 ;  /* 0x0000001e03057220 */ /* 0x040fe20000400000 */
[--C-:B------:R-:W-:Y:S01]  /*2000*/  HADD2.F32 R11, -RZ, R22.reuse.H0_H0 ;  /* 0x20000016ff0b7230 */ /* 0x100fe20000004100 */
[----:B------:R-:W-:Y:S01]  /*2010*/  FMUL R3, R3, R28 ;  /* 0x0000001c03037220 */ /* 0x000fe20000400000 */
[----:B------:R-:W-:-:S02]  /*2020*/  HADD2.F32 R7, -RZ, R22.H1_H1 ;  /* 0x30000016ff077230 */ /* 0x000fc40000004100 */
[----:B------:R-:W-:Y:S01]  /*2030*/  HADD2.F32 R19, -RZ, R19.H0_H0 ;  /* 0x20000013ff137230 */ /* 0x000fe20000004100 */
[----:B------:R-:W-:Y:S01]  /*2040*/  FFMA R6, R18, R6, R11 ;  /* 0x0000000612067223 */ /* 0x000fe2000000000b */
[--C-:B------:R-:W-:Y:S01]  /*2050*/  HADD2.F32 R20, -RZ, R23.reuse.H0_H0 ;  /* 0x20000017ff147230 */ /* 0x100fe20000004100 */
[----:B------:R-:W-:Y:S01]  /*2060*/  FFMA R7, R14, R0, R7 ;  /* 0x000000000e077223 */ /* 0x000fe20000000007 */
[----:B------:R-:W-:Y:S02]  /*2070*/  HADD2.F32 R16, -RZ, R23.H1_H1 ;  /* 0x30000017ff107230 */ /* 0x000fe40000004100 */
[----:B------:R-:W-:Y:S01]  /*2080*/  HADD2.F32 R10, -RZ, R17.H1_H1 ;  /* 0x30000011ff0a7230 */ /* 0x000fe20000004100 */
[----:B------:R-:W-:Y:S01]  /*2090*/  FFMA R3, R19, R3, R20 ;  /* 0x0000000313037223 */ /* 0x000fe20000000014 */
[----:B------:R-:W-:Y:S01]  /*20a0*/  HADD2.F32 R21, -RZ, R21.H1_H1 ;  /* 0x30000015ff157230 */ /* 0x000fe20000004100 */
[----:B------:R-:W-:Y:S01]  /*20b0*/  FFMA R16, R13, R5, R16 ;  /* 0x000000050d107223 */ /* 0x000fe20000000010 */
[----:B------:R-:W-:-:S03]  /*20c0*/  F2FP.F16.F32.PACK_AB R6, R7, R6 ;  /* 0x000000060706723e */ /* 0x000fc600000000ff */
[----:B------:R-:W-:Y:S01]  /*20d0*/  FFMA R21, R10, R4, R21 ;  /* 0x000000040a157223 */ /* 0x000fe20000000015 */
[----:B------:R-:W-:Y:S01]  /*20e0*/  F2FP.F16.F32.PACK_AB R7, R16, R3 ;  /* 0x000000031007723e */ /* 0x000fe200000000ff */
[----:B------:R-:W-:Y:S01]  /*20f0*/  IMAD.WIDE R2, R2, R35, c[0x0][0x190] ;  /* 0x0000640002027625 */ /* 0x000fe200078e0223 */
[----:B------:R-:W-:Y:S02]  /*2100*/  F2FP.F16.F32.PACK_AB R4, R8, R9 ;  /* 0x000000090804723e */ /* 0x000fe400000000ff */
[----:B------:R-:W-:Y:S01]  /*2110*/  F2FP.F16.F32.PACK_AB R5, R21, R12 ;  /* 0x0000000c1505723e */ /* 0x000fe200000000ff */
[----:B------:R-:W-:Y:S06]  /*2120*/  @!P1 EXIT ;  /* 0x000000000000994d */ /* 0x000fec0003800000 */
[----:B------:R-:W-:Y:S01]  /*2130*/  STG.E.128 [R2.64], R4 ;  /* 0x0000000402007986 */ /* 0x000fe2000c101d04 */
[----:B------:R-:W-:Y:S05]  /*2140*/  EXIT ;  /* 0x000000000000794d */ /* 0x000fea0003800000 */
.L_x_0:
[----:B------:R-:W-:-:S00]  /*2150*/  BRA `(.L_x_0) ;  /* 0xfffffff000007947 */ /* 0x000fc0000383ffff */
[----:B------:R-:W-:-:S00]  /*2160*/  NOP ;  /* 0x0000000000007918 */ /* 0x000fc00000000000 */
        /* <DEDUP_REMOVED lines=9> */
.L_x_1:


//--------------------- .nv.global.init           --------------------------
	.section	.nv.global.init,"aw",@progbits
.nv.global.init:
	.type		_$_str,@object
	.size		_$_str,(.L_0 - _$_str)
_$_str:
        /*0000*/ 	.byte	0x5f, 0x5f, 0x43, 0x55, 0x44, 0x41, 0x5f, 0x46, 0x54, 0x5a, 0x00
.L_0:


//--------------------- .nv.shared.triton__0d1d2d3d4d5d6d78de --------------------------
	.section	.nv.shared.triton__0d1d2d3d4d5d6d78de,"aw",@nobits
	.align	16
